	.target	sm_100a

	.elftype	@"ET_EXEC"


//--------------------- .note.nv.tkinfo           --------------------------
	.section	.note.nv.tkinfo,"",@"SHT_NOTE"
	.sectionflags	@"SHF_NOTE_NV_TKINFO"
	.tkinfo
        /*0018*/ 	.word	0x00000002
        /*0030*/ 	.string	""
        /*0030*/ 	.string	"ptxas"
        /*0030*/ 	.string	"Cuda compilation tools, release 13.0, V13.0.88"
        /*0030*/ 	.string	"Build cuda_13.0.r13.0/compiler.36424714_0"
        /*0030*/ 	.string	"-arch sm_100a -m 64 "



//--------------------- .note.nv.cuinfo           --------------------------
	.section	.note.nv.cuinfo,"",@"SHT_NOTE"
	.sectionflags	@"SHF_NOTE_NV_CUINFO"
        /*0018*/ 	.short	0x0002
        /*001a*/ 	.short	0x0064
        /*001c*/ 	.short	0x0082
	.zero		2


//--------------------- .nv.info                  --------------------------
	.section	.nv.info,"",@"SHT_CUDA_INFO"
	.align	4


	//----- nvinfo : EIATTR_REGCOUNT
	.align		4
        /*0000*/ 	.byte	0x04, 0x2f
        /*0002*/ 	.short	(.L_19 - .L_18)
	.align		4
.L_18:
        /*0004*/ 	.word	index@(_ZN7cutlass13device_kernelINS_4gemm6kernel13GemmUniversalIN4cute5tupleIJiiiiEEENS1_10collective13CollectiveMmaINS1_35MainloopSm100TmaUmmaWarpSpecializedILi3ELi2ELi4ENS5_IJNS4_1CILi2EEESB_NSA_ILi1EEEEEEEENS5_IJNSA_ILi64EEENSA_ILi128EEENSA_ILi32EEEEEENS_10tfloat32_tENS5_IJlSC_lEEESJ_SK_NS4_8TiledMMAINS4_8MMA_AtomIJNS4_17SM100_MMA_TF32_SSISJ_SJ_fLi64ELi128ELNS4_4UMMA5MajorE0ELSP_0ELNSO_7ScaleInE0ELSQ_0EEEEEENS4_6LayoutINS5_IJSC_SC_SC_EEENS5_IJNSA_ILi0EEESV_SV_EEEEENS5_IJNS4_10UnderscoreESY_SY_EEEEENS4_23SM90_TMA_LOAD_MULTICASTENS4_14ComposedLayoutINS4_7SwizzleILi3ELi4ELi3EEENS4_18smem_ptr_flag_bitsILi32EEENST_INS5_IJNSA_ILi8EEESH_EEENS5_IJSH_SC_EEEEEEEvNS4_8identityES11_S1B_vS1C_EENS_8epilogue10collective18CollectiveEpilogueINS1E_23Sm100TmaWarpSpecializedILi4ELi2ELi16ELb1ELb0EEEJSI_NS5_IJNST_ISF_SC_EENST_ISH_SC_EEEEESJ_SK_SJ_SK_NS1E_6fusion15FusionCallbacksIS1I_NS1M_17LinearCombinationISJ_fSJ_fLNS_15FloatRoundStyleE2EEESI_S1L_JEEENS4_5SM1004TMEM4LOAD26SM100_TMEM_LOAD_16dp128b8xENS4_13SM90_TMA_LOADES1B_NS4_17SM75_U32x4_LDSM_NENS4_14SM90_TMA_STOREES1B_NS4_17SM90_U32x4_STSM_NENS4_39AutoVectorizingCopyWithAssumedAlignmentILi128EEEEEEvvEEEEvNT_6ParamsE)
        /*0008*/ 	.word	0x0000005f


	//----- nvinfo : EIATTR_FRAME_SIZE
	.align		4
.L_19:
        /*000c*/ 	.byte	0x04, 0x11
        /*000e*/ 	.short	(.L_21 - .L_20)
	.align		4
.L_20:
        /*0010*/ 	.word	index@($__internal_2_$__cuda_sm10x_tcgen05_guardrail_trap_unallocated_columns_being_dealloced)
        /*0014*/ 	.word	0x00000000


	//----- nvinfo : EIATTR_FRAME_SIZE
	.align		4
.L_21:
        /*0018*/ 	.byte	0x04, 0x11
        /*001a*/ 	.short	(.L_23 - .L_22)
	.align		4
.L_22:
        /*001c*/ 	.word	index@($__internal_1_$__cuda_sm10x_tcgen05_guardrail_trap_phase_invalid_during_alloc)
        /*0020*/ 	.word	0x00000000


	//----- nvinfo : EIATTR_FRAME_SIZE
	.align		4
.L_23:
        /*0024*/ 	.byte	0x04, 0x11
        /*0026*/ 	.short	(.L_25 - .L_24)
	.align		4
.L_24:
        /*0028*/ 	.word	index@($__internal_0_$__cuda_sm10x_tcgen05_guardrail_trap_col_being_dealloced_not_returned_by_alloc)
        /*002c*/ 	.word	0x00000000


	//----- nvinfo : EIATTR_FRAME_SIZE
	.align		4
.L_25:
        /*0030*/ 	.byte	0x04, 0x11
        /*0032*/ 	.short	(.L_27 - .L_26)
	.align		4
.L_26:
        /*0034*/ 	.word	index@(_ZN7cutlass13device_kernelINS_4gemm6kernel13GemmUniversalIN4cute5tupleIJiiiiEEENS1_10collective13CollectiveMmaINS1_35MainloopSm100TmaUmmaWarpSpecializedILi3ELi2ELi4ENS5_IJNS4_1CILi2EEESB_NSA_ILi1EEEEEEEENS5_IJNSA_ILi64EEENSA_ILi128EEENSA_ILi32EEEEEENS_10tfloat32_tENS5_IJlSC_lEEESJ_SK_NS4_8TiledMMAINS4_8MMA_AtomIJNS4_17SM100_MMA_TF32_SSISJ_SJ_fLi64ELi128ELNS4_4UMMA5MajorE0ELSP_0ELNSO_7ScaleInE0ELSQ_0EEEEEENS4_6LayoutINS5_IJSC_SC_SC_EEENS5_IJNSA_ILi0EEESV_SV_EEEEENS5_IJNS4_10UnderscoreESY_SY_EEEEENS4_23SM90_TMA_LOAD_MULTICASTENS4_14ComposedLayoutINS4_7SwizzleILi3ELi4ELi3EEENS4_18smem_ptr_flag_bitsILi32EEENST_INS5_IJNSA_ILi8EEESH_EEENS5_IJSH_SC_EEEEEEEvNS4_8identityES11_S1B_vS1C_EENS_8epilogue10collective18CollectiveEpilogueINS1E_23Sm100TmaWarpSpecializedILi4ELi2ELi16ELb1ELb0EEEJSI_NS5_IJNST_ISF_SC_EENST_ISH_SC_EEEEESJ_SK_SJ_SK_NS1E_6fusion15FusionCallbacksIS1I_NS1M_17LinearCombinationISJ_fSJ_fLNS_15FloatRoundStyleE2EEESI_S1L_JEEENS4_5SM1004TMEM4LOAD26SM100_TMEM_LOAD_16dp128b8xENS4_13SM90_TMA_LOADES1B_NS4_17SM75_U32x4_LDSM_NENS4_14SM90_TMA_STOREES1B_NS4_17SM90_U32x4_STSM_NENS4_39AutoVectorizingCopyWithAssumedAlignmentILi128EEEEEEvvEEEEvNT_6ParamsE)
        /*0038*/ 	.word	0x00000000


	//----- nvinfo : EIATTR_MIN_STACK_SIZE
	.align		4
.L_27:
        /*003c*/ 	.byte	0x04, 0x12
        /*003e*/ 	.short	(.L_29 - .L_28)
	.align		4
.L_28:
        /*0040*/ 	.word	index@(_ZN7cutlass13device_kernelINS_4gemm6kernel13GemmUniversalIN4cute5tupleIJiiiiEEENS1_10collective13CollectiveMmaINS1_35MainloopSm100TmaUmmaWarpSpecializedILi3ELi2ELi4ENS5_IJNS4_1CILi2EEESB_NSA_ILi1EEEEEEEENS5_IJNSA_ILi64EEENSA_ILi128EEENSA_ILi32EEEEEENS_10tfloat32_tENS5_IJlSC_lEEESJ_SK_NS4_8TiledMMAINS4_8MMA_AtomIJNS4_17SM100_MMA_TF32_SSISJ_SJ_fLi64ELi128ELNS4_4UMMA5MajorE0ELSP_0ELNSO_7ScaleInE0ELSQ_0EEEEEENS4_6LayoutINS5_IJSC_SC_SC_EEENS5_IJNSA_ILi0EEESV_SV_EEEEENS5_IJNS4_10UnderscoreESY_SY_EEEEENS4_23SM90_TMA_LOAD_MULTICASTENS4_14ComposedLayoutINS4_7SwizzleILi3ELi4ELi3EEENS4_18smem_ptr_flag_bitsILi32EEENST_INS5_IJNSA_ILi8EEESH_EEENS5_IJSH_SC_EEEEEEEvNS4_8identityES11_S1B_vS1C_EENS_8epilogue10collective18CollectiveEpilogueINS1E_23Sm100TmaWarpSpecializedILi4ELi2ELi16ELb1ELb0EEEJSI_NS5_IJNST_ISF_SC_EENST_ISH_SC_EEEEESJ_SK_SJ_SK_NS1E_6fusion15FusionCallbacksIS1I_NS1M_17LinearCombinationISJ_fSJ_fLNS_15FloatRoundStyleE2EEESI_S1L_JEEENS4_5SM1004TMEM4LOAD26SM100_TMEM_LOAD_16dp128b8xENS4_13SM90_TMA_LOADES1B_NS4_17SM75_U32x4_LDSM_NENS4_14SM90_TMA_STOREES1B_NS4_17SM90_U32x4_STSM_NENS4_39AutoVectorizingCopyWithAssumedAlignmentILi128EEEEEEvvEEEEvNT_6ParamsE)
        /*0044*/ 	.word	0x00000000
.L_29:


//--------------------- .nv.compat                --------------------------
	.section	.nv.compat,"",@"SHT_CUDA_COMPAT_INFO"
	.align	4
        /*0000*/ 	.byte	0x02, 0x09, 0x01, 0x00, 0x02, 0x02, 0x02, 0x00, 0x02, 0x05, 0x05, 0x00, 0x03, 0x07, 0x01, 0x01
        /*0010*/ 	.byte	0x02, 0x03, 0x01, 0x00, 0x02, 0x06, 0x01, 0x00, 0x04, 0x0b, 0x08, 0x00, 0x09, 0x00, 0x00, 0x00
        /*0020*/ 	.byte	0x00, 0x00, 0x00, 0x00


//--------------------- .nv.info._ZN7cutlass13device_kernelINS_4gemm6kernel13GemmUniversalIN4cute5tupleIJiiiiEEENS1_10collective13CollectiveMmaINS1_35MainloopSm100TmaUmmaWarpSpecializedILi3ELi2ELi4ENS5_IJNS4_1CILi2EEESB_NSA_ILi1EEEEEEEENS5_IJNSA_ILi64EEENSA_ILi128EEENSA_ILi32EEEEEENS_10tfloat32_tENS5_IJlSC_lEEESJ_SK_NS4_8TiledMMAINS4_8MMA_AtomIJNS4_17SM100_MMA_TF32_SSISJ_SJ_fLi64ELi128ELNS4_4UMMA5MajorE0ELSP_0ELNSO_7ScaleInE0ELSQ_0EEEEEENS4_6LayoutINS5_IJSC_SC_SC_EEENS5_IJNSA_ILi0EEESV_SV_EEEEENS5_IJNS4_10UnderscoreESY_SY_EEEEENS4_23SM90_TMA_LOAD_MULTICASTENS4_14ComposedLayoutINS4_7SwizzleILi3ELi4ELi3EEENS4_18smem_ptr_flag_bitsILi32EEENST_INS5_IJNSA_ILi8EEESH_EEENS5_IJSH_SC_EEEEEEEvNS4_8identityES11_S1B_vS1C_EENS_8epilogue10collective18CollectiveEpilogueINS1E_23Sm100TmaWarpSpecializedILi4ELi2ELi16ELb1ELb0EEEJSI_NS5_IJNST_ISF_SC_EENST_ISH_SC_EEEEESJ_SK_SJ_SK_NS1E_6fusion15FusionCallbacksIS1I_NS1M_17LinearCombinationISJ_fSJ_fLNS_15FloatRoundStyleE2EEESI_S1L_JEEENS4_5SM1004TMEM4LOAD26SM100_TMEM_LOAD_16dp128b8xENS4_13SM90_TMA_LOADES1B_NS4_17SM75_U32x4_LDSM_NENS4_14SM90_TMA_STOREES1B_NS4_17SM90_U32x4_STSM_NENS4_39AutoVectorizingCopyWithAssumedAlignmentILi128EEEEEEvvEEEEvNT_6ParamsE --------------------------
	.section	.nv.info._ZN7cutlass13device_kernelINS_4gemm6kernel13GemmUniversalIN4cute5tupleIJiiiiEEENS1_10collective13CollectiveMmaINS1_35MainloopSm100TmaUmmaWarpSpecializedILi3ELi2ELi4ENS5_IJNS4_1CILi2EEESB_NSA_ILi1EEEEEEEENS5_IJNSA_ILi64EEENSA_ILi128EEENSA_ILi32EEEEEENS_10tfloat32_tENS5_IJlSC_lEEESJ_SK_NS4_8TiledMMAINS4_8MMA_AtomIJNS4_17SM100_MMA_TF32_SSISJ_SJ_fLi64ELi128ELNS4_4UMMA5MajorE0ELSP_0ELNSO_7ScaleInE0ELSQ_0EEEEEENS4_6LayoutINS5_IJSC_SC_SC_EEENS5_IJNSA_ILi0EEESV_SV_EEEEENS5_IJNS4_10UnderscoreESY_SY_EEEEENS4_23SM90_TMA_LOAD_MULTICASTENS4_14ComposedLayoutINS4_7SwizzleILi3ELi4ELi3EEENS4_18smem_ptr_flag_bitsILi32EEENST_INS5_IJNSA_ILi8EEESH_EEENS5_IJSH_SC_EEEEEEEvNS4_8identityES11_S1B_vS1C_EENS_8epilogue10collective18CollectiveEpilogueINS1E_23Sm100TmaWarpSpecializedILi4ELi2ELi16ELb1ELb0EEEJSI_NS5_IJNST_ISF_SC_EENST_ISH_SC_EEEEESJ_SK_SJ_SK_NS1E_6fusion15FusionCallbacksIS1I_NS1M_17LinearCombinationISJ_fSJ_fLNS_15FloatRoundStyleE2EEESI_S1L_JEEENS4_5SM1004TMEM4LOAD26SM100_TMEM_LOAD_16dp128b8xENS4_13SM90_TMA_LOADES1B_NS4_17SM75_U32x4_LDSM_NENS4_14SM90_TMA_STOREES1B_NS4_17SM90_U32x4_STSM_NENS4_39AutoVectorizingCopyWithAssumedAlignmentILi128EEEEEEvvEEEEvNT_6ParamsE,"",@"SHT_CUDA_INFO"
	.sectionflags	@""
	.align	4


	//----- nvinfo : EIATTR_CUDA_API_VERSION
	.align		4
        /*0000*/ 	.byte	0x04, 0x37
        /*0002*/ 	.short	(.L_31 - .L_30)
.L_30:
        /*0004*/ 	.word	0x00000082


	//----- nvinfo : EIATTR_KPARAM_INFO
	.align		4
.L_31:
        /*0008*/ 	.byte	0x04, 0x17
        /*000a*/ 	.short	(.L_33 - .L_32)
.L_32:
        /*000c*/ 	.word	0x00000000
        /*0010*/ 	.short	0x0000
        /*0012*/ 	.short	0x0000
        /*0014*/ 	.byte	0x00, 0xf0, 0x01, 0x20


	//----- nvinfo : EIATTR_AT_ENTRY_FRAGMENTS
	.align		4
.L_33:
        /*0018*/ 	.byte	0x04, 0x4f
        /*001a*/ 	.short	(.L_35 - .L_34)


	//   ....[0]....
.L_34:
        /*001c*/ 	.word	0x00000006


	//----- nvinfo : EIATTR_RESERVED_SMEM_USED
	.align		4
.L_35:
        /*0020*/ 	.byte	0x01, 0x41
	.zero		2


	//----- nvinfo : EIATTR_SPARSE_MMA_MASK
	.align		4
        /*0024*/ 	.byte	0x03, 0x50
        /*0026*/ 	.short	0x0000


	//----- nvinfo : EIATTR_TCGEN05_1CTA_USED
	.align		4
        /*0028*/ 	.byte	0x01, 0x51
	.zero		2


	//----- nvinfo : EIATTR_MAXREG_COUNT
	.align		4
        /*002c*/ 	.byte	0x03, 0x1b
        /*002e*/ 	.short	0x00ff


	//----- nvinfo : EIATTR_NUM_BARRIERS
	.align		4
        /*0030*/ 	.byte	0x02, 0x4c
        /*0032*/ 	.byte	0x07
	.zero		1


	//----- nvinfo : EIATTR_EXTERNS
	.align		4
        /*0034*/ 	.byte	0x04, 0x0f
        /*0036*/ 	.short	(.L_37 - .L_36)


	//   ....[0]....
	.align		4
.L_36:
        /*0038*/ 	.word	index@(__assertfail)


	//----- nvinfo : EIATTR_MERCURY_ISA_VERSION
	.align		4
.L_37:
        /*003c*/ 	.byte	0x03, 0x5f
        /*003e*/ 	.short	0x0101


	//----- nvinfo : EIATTR_INT_WARP_WIDE_INSTR_OFFSETS
	.align		4
        /*0040*/ 	.byte	0x04, 0x31
        /*0042*/ 	.short	(.L_39 - .L_38)


	//   ....[0]....
.L_38:
        /*0044*/ 	.word	0x00003e20


	//   ....[1]....
        /*0048*/ 	.word	0x00003e40


	//   ....[2]....
        /*004c*/ 	.word	0x00003e70


	//   ....[3]....
        /*0050*/ 	.word	0x000049f0


	//   ....[4]....
        /*0054*/ 	.word	0x00004a60


	//   ....[5]....
        /*0058*/ 	.word	0x00004b30


	//   ....[6]....
        /*005c*/ 	.word	0x00004bb0


	//   ....[7]....
        /*0060*/ 	.word	0x00004ca0


	//   ....[8]....
        /*0064*/ 	.word	0x00004d20


	//   ....[9]....
        /*0068*/ 	.word	0x00004e00


	//   ....[10]....
        /*006c*/ 	.word	0x00004eb0


	//----- nvinfo : EIATTR_COOP_GROUP_MASK_REGIDS
	.align		4
.L_39:
        /*0070*/ 	.byte	0x04, 0x29
        /*0072*/ 	.short	(.L_41 - .L_40)


	//   ....[0]....
.L_40:
        /*0074*/ 	.word	0xffffffff


	//   ....[1]....
        /*0078*/ 	.word	0xffffffff


	//   ....[2]....
        /*007c*/ 	.word	0xffffffff


	//   ....[3]....
        /*0080*/ 	.word	0xffffffff


	//   ....[4]....
        /*0084*/ 	.word	0xffffffff


	//   ....[5]....
        /*0088*/ 	.word	0xffffffff


	//   ....[6]....
        /*008c*/ 	.word	0xffffffff


	//   ....[7]....
        /*0090*/ 	.word	0xffffffff


	//   ....[8]....
        /*0094*/ 	.word	0xffffffff


	//   ....[9]....
        /*0098*/ 	.word	0xffffffff


	//   ....[10]....
        /*009c*/ 	.word	0xffffffff


	//   ....[11]....
        /*00a0*/ 	.word	0xffffffff


	//   ....[12]....
        /*00a4*/ 	.word	0xffffffff


	//   ....[13]....
        /*00a8*/ 	.word	0xffffffff


	//----- nvinfo : EIATTR_COOP_GROUP_INSTR_OFFSETS
	.align		4
.L_41:
        /*00ac*/ 	.byte	0x04, 0x28
        /*00ae*/ 	.short	(.L_43 - .L_42)


	//   ....[0]....
.L_42:
        /*00b0*/ 	.word	0x00000080


	//   ....[1]....
        /*00b4*/ 	.word	0x000004f0


	//   ....[2]....
        /*00b8*/ 	.word	0x00000680


	//   ....[3]....
        /*00bc*/ 	.word	0x00000820


	//   ....[4]....
        /*00c0*/ 	.word	0x00000920


	//   ....[5]....
        /*00c4*/ 	.word	0x00000a90


	//   ....[6]....
        /*00c8*/ 	.word	0x00000c30


	//   ....[7]....
        /*00cc*/ 	.word	0x00000de0


	//   ....[8]....
        /*00d0*/ 	.word	0x000021b0


	//   ....[9]....
        /*00d4*/ 	.word	0x00003010


	//   ....[10]....
        /*00d8*/ 	.word	0x00003220


	//   ....[11]....
        /*00dc*/ 	.word	0x00003250


	//   ....[12]....
        /*00e0*/ 	.word	0x00003d00


	//   ....[13]....
        /*00e4*/ 	.word	0x00003f30


	//----- nvinfo : EIATTR_VRC_CTA_INIT_COUNT
	.align		4
.L_43:
        /*00e8*/ 	.byte	0x02, 0x4a
        /*00ea*/ 	.byte	0x80
	.zero		1


	//----- nvinfo : EIATTR_SYSCALL_OFFSETS
	.align		4
        /*00ec*/ 	.byte	0x04, 0x46
        /*00ee*/ 	.short	(.L_45 - .L_44)


	//   ....[0]....
.L_44:
        /*00f0*/ 	.word	0x00005b50


	//   ....[1]....
        /*00f4*/ 	.word	0x00005c40


	//   ....[2]....
        /*00f8*/ 	.word	0x000064b0


	//   ....[3]....
        /*00fc*/ 	.word	0x00006e70


	//   ....[4]....
        /*0100*/ 	.word	0x000077e0


	//   ....[5]....
        /*0104*/ 	.word	0x00008140


	//----- nvinfo : EIATTR_MBARRIER_INSTR_OFFSETS
	.align		4
.L_45:
        /*0108*/ 	.byte	0x04, 0x39
        /*010a*/ 	.short	(.L_47 - .L_46)


	//   ....[0]....
.L_46:
        /*010c*/ 	.word	0x00000610
        /*0110*/ 	.word	0x000000ff
        /*0114*/ 	.word	0x00000000
        /*0118*/ 	.short	0x0100
        /*011a*/ 	.byte	0x04
	.zero		1


	//   ....[1]....
        /*011c*/ 	.word	0x00000620
        /*0120*/ 	.word	0x000000ff
        /*0124*/ 	.word	0x00000018
        /*0128*/ 	.short	0x0100
        /*012a*/ 	.byte	0x04
	.zero		1


	//   ....[2]....
        /*012c*/ 	.word	0x00000630
        /*0130*/ 	.word	0x000000ff
        /*0134*/ 	.word	0x00000008
        /*0138*/ 	.short	0x0100
        /*013a*/ 	.byte	0x04
	.zero		1


	//   ....[3]....
        /*013c*/ 	.word	0x00000640
        /*0140*/ 	.word	0x000000ff
        /*0144*/ 	.word	0x00000020
        /*0148*/ 	.short	0x0100
        /*014a*/ 	.byte	0x04
	.zero		1


	//   ....[4]....
        /*014c*/ 	.word	0x00000650
        /*0150*/ 	.word	0x000000ff
        /*0154*/ 	.word	0x00000010
        /*0158*/ 	.short	0x0100
        /*015a*/ 	.byte	0x04
	.zero		1


	//   ....[5]....
        /*015c*/ 	.word	0x00000660
        /*0160*/ 	.word	0x000000ff
        /*0164*/ 	.word	0x00000028
        /*0168*/ 	.short	0x0100
        /*016a*/ 	.byte	0x04
	.zero		1


	//   ....[6]....
        /*016c*/ 	.word	0x00000790
        /*0170*/ 	.word	0x000000ff
        /*0174*/ 	.word	0x00000030
        /*0178*/ 	.short	0x0100
        /*017a*/ 	.byte	0x04
	.zero		1


	//   ....[7]....
        /*017c*/ 	.word	0x000007a0
        /*0180*/ 	.word	0x000000ff
        /*0184*/ 	.word	0x00000050
        /*0188*/ 	.short	0x0100
        /*018a*/ 	.byte	0x04
	.zero		1


	//   ....[8]....
        /*018c*/ 	.word	0x000007b0
        /*0190*/ 	.word	0x000000ff
        /*0194*/ 	.word	0x00000038
        /*0198*/ 	.short	0x0100
        /*019a*/ 	.byte	0x04
	.zero		1


	//   ....[9]....
        /*019c*/ 	.word	0x000007c0
        /*01a0*/ 	.word	0x000000ff
        /*01a4*/ 	.word	0x00000058
        /*01a8*/ 	.short	0x0100
        /*01aa*/ 	.byte	0x04
	.zero		1


	//   ....[10]....
        /*01ac*/ 	.word	0x000007d0
        /*01b0*/ 	.word	0x000000ff
        /*01b4*/ 	.word	0x00000040
        /*01b8*/ 	.short	0x0100
        /*01ba*/ 	.byte	0x04
	.zero		1


	//   ....[11]....
        /*01bc*/ 	.word	0x000007e0
        /*01c0*/ 	.word	0x000000ff
        /*01c4*/ 	.word	0x00000060
        /*01c8*/ 	.short	0x0100
        /*01ca*/ 	.byte	0x04
	.zero		1


	//   ....[12]....
        /*01cc*/ 	.word	0x000007f0
        /*01d0*/ 	.word	0x000000ff
        /*01d4*/ 	.word	0x00000048
        /*01d8*/ 	.short	0x0100
        /*01da*/ 	.byte	0x04
	.zero		1


	//   ....[13]....
        /*01dc*/ 	.word	0x00000800
        /*01e0*/ 	.word	0x000000ff
        /*01e4*/ 	.word	0x00000068
        /*01e8*/ 	.short	0x0100
        /*01ea*/ 	.byte	0x04
	.zero		1


	//   ....[14]....
        /*01ec*/ 	.word	0x000008f0
        /*01f0*/ 	.word	0x000000ff
        /*01f4*/ 	.word	0x00000070
        /*01f8*/ 	.short	0x0100
        /*01fa*/ 	.byte	0x06
	.zero		1


	//   ....[15]....
        /*01fc*/ 	.word	0x00000900
        /*0200*/ 	.word	0x000000ff
        /*0204*/ 	.word	0x00000078
        /*0208*/ 	.short	0x0100
        /*020a*/ 	.byte	0x06
	.zero		1


	//   ....[16]....
        /*020c*/ 	.word	0x00000a40
        /*0210*/ 	.word	0x000000ff
        /*0214*/ 	.word	0x00000080
        /*0218*/ 	.short	0x0100
        /*021a*/ 	.byte	0x06
	.zero		1


	//   ....[17]....
        /*021c*/ 	.word	0x00000a50
        /*0220*/ 	.word	0x000000ff
        /*0224*/ 	.word	0x00000090
        /*0228*/ 	.short	0x0100
        /*022a*/ 	.byte	0x06
	.zero		1


	//   ....[18]....
        /*022c*/ 	.word	0x00000a60
        /*0230*/ 	.word	0x000000ff
        /*0234*/ 	.word	0x00000088
        /*0238*/ 	.short	0x0100
        /*023a*/ 	.byte	0x06
	.zero		1


	//   ....[19]....
        /*023c*/ 	.word	0x00000a70
        /*0240*/ 	.word	0x000000ff
        /*0244*/ 	.word	0x00000098
        /*0248*/ 	.short	0x0100
        /*024a*/ 	.byte	0x06
	.zero		1


	//   ....[20]....
        /*024c*/ 	.word	0x00000ba0
        /*0250*/ 	.word	0x000000ff
        /*0254*/ 	.word	0x000000a0
        /*0258*/ 	.short	0x0100
        /*025a*/ 	.byte	0x04
	.zero		1


	//   ....[21]....
        /*025c*/ 	.word	0x00000bb0
        /*0260*/ 	.word	0x000000ff
        /*0264*/ 	.word	0x000000c0
        /*0268*/ 	.short	0x0100
        /*026a*/ 	.byte	0x04
	.zero		1


	//   ....[22]....
        /*026c*/ 	.word	0x00000bc0
        /*0270*/ 	.word	0x000000ff
        /*0274*/ 	.word	0x000000a8
        /*0278*/ 	.short	0x0100
        /*027a*/ 	.byte	0x04
	.zero		1


	//   ....[23]....
        /*027c*/ 	.word	0x00000bd0
        /*0280*/ 	.word	0x000000ff
        /*0284*/ 	.word	0x000000c8
        /*0288*/ 	.short	0x0100
        /*028a*/ 	.byte	0x04
	.zero		1


	//   ....[24]....
        /*028c*/ 	.word	0x00000be0
        /*0290*/ 	.word	0x000000ff
        /*0294*/ 	.word	0x000000b0
        /*0298*/ 	.short	0x0100
        /*029a*/ 	.byte	0x04
	.zero		1


	//   ....[25]....
        /*029c*/ 	.word	0x00000bf0
        /*02a0*/ 	.word	0x000000ff
        /*02a4*/ 	.word	0x000000d0
        /*02a8*/ 	.short	0x0100
        /*02aa*/ 	.byte	0x04
	.zero		1


	//   ....[26]....
        /*02ac*/ 	.word	0x00000c00
        /*02b0*/ 	.word	0x000000ff
        /*02b4*/ 	.word	0x000000b8
        /*02b8*/ 	.short	0x0100
        /*02ba*/ 	.byte	0x04
	.zero		1


	//   ....[27]....
        /*02bc*/ 	.word	0x00000c10
        /*02c0*/ 	.word	0x000000ff
        /*02c4*/ 	.word	0x000000d8
        /*02c8*/ 	.short	0x0100
        /*02ca*/ 	.byte	0x04
	.zero		1


	//   ....[28]....
        /*02cc*/ 	.word	0x00000d00
        /*02d0*/ 	.word	0x000000ff
        /*02d4*/ 	.word	0x000000e0
        /*02d8*/ 	.short	0x0100
        /*02da*/ 	.byte	0x04
	.zero		1


	//   ....[29]....
        /*02dc*/ 	.word	0x00000d10
        /*02e0*/ 	.word	0x000000ff
        /*02e4*/ 	.word	0x000000f0
        /*02e8*/ 	.short	0x0100
        /*02ea*/ 	.byte	0x04
	.zero		1


	//   ....[30]....
        /*02ec*/ 	.word	0x00000d20
        /*02f0*/ 	.word	0x000000ff
        /*02f4*/ 	.word	0x000000e8
        /*02f8*/ 	.short	0x0100
        /*02fa*/ 	.byte	0x04
	.zero		1


	//   ....[31]....
        /*02fc*/ 	.word	0x00000d30
        /*0300*/ 	.word	0x000000ff
        /*0304*/ 	.word	0x000000f8
        /*0308*/ 	.short	0x0100
        /*030a*/ 	.byte	0x04
	.zero		1


	//   ....[32]....
        /*030c*/ 	.word	0x00001a20
        /*0310*/ 	.word	0x00000000
        /*0314*/ 	.word	0x000000f0
        /*0318*/ 	.short	0x010a
        /*031a*/ 	.byte	0xff
	.zero		1


	//   ....[33]....
        /*031c*/ 	.word	0x00001a40
        /*0320*/ 	.word	0x00000000
        /*0324*/ 	.word	0x000000e0
        /*0328*/ 	.short	0x0101
        /*032a*/ 	.byte	0xff
	.zero		1


	//   ....[34]....
        /*032c*/ 	.word	0x00001b00
        /*0330*/ 	.word	0x000000ff
        /*0334*/ 	.word	0x00000018
        /*0338*/ 	.short	0x010a
        /*033a*/ 	.byte	0x04
	.zero		1


	//   ....[35]....
        /*033c*/ 	.word	0x00001b90
        /*0340*/ 	.word	0x000000ff
        /*0344*/ 	.word	0x00000018
        /*0348*/ 	.short	0x010a
        /*034a*/ 	.byte	0x21
	.zero		1


	//   ....[36]....
        /*034c*/ 	.word	0x00001d20
        /*0350*/ 	.word	0x000000ff
        /*0354*/ 	.word	0x00000018
        /*0358*/ 	.short	0x010a
        /*035a*/ 	.byte	0x05
	.zero		1


	//   ....[37]....
        /*035c*/ 	.word	0x00001e70
        /*0360*/ 	.word	0x000000ff
        /*0364*/ 	.word	0x00000078
        /*0368*/ 	.short	0x0101
        /*036a*/ 	.byte	0x15
	.zero		1


	//   ....[38]....
        /*036c*/ 	.word	0x00001e90
        /*0370*/ 	.word	0x000000ff
        /*0374*/ 	.word	0x00000018
        /*0378*/ 	.short	0x010a
        /*037a*/ 	.byte	0x04
	.zero		1


	//   ....[39]....
        /*037c*/ 	.word	0x00001f10
        /*0380*/ 	.word	0x000000ff
        /*0384*/ 	.word	0x00000018
        /*0388*/ 	.short	0x010a
        /*038a*/ 	.byte	0x11
	.zero		1


	//   ....[40]....
        /*038c*/ 	.word	0x000020a0
        /*0390*/ 	.word	0x000000ff
        /*0394*/ 	.word	0x00000018
        /*0398*/ 	.short	0x010a
        /*039a*/ 	.byte	0x05
	.zero		1


	//   ....[41]....
        /*039c*/ 	.word	0x000021e0
        /*03a0*/ 	.word	0x00000003
        /*03a4*/ 	.word	0x00000080
        /*03a8*/ 	.short	0x010a
        /*03aa*/ 	.byte	0xff
	.zero		1


	//   ....[42]....
        /*03ac*/ 	.word	0x00002330
        /*03b0*/ 	.word	0x00000000
        /*03b4*/ 	.word	0x00000000
        /*03b8*/ 	.short	0x0101
        /*03ba*/ 	.byte	0xff
	.zero		1


	//   ....[43]....
        /*03bc*/ 	.word	0x000028f0
        /*03c0*/ 	.word	0x000000ff
        /*03c4*/ 	.word	0x00000000
        /*03c8*/ 	.short	0x010a
        /*03ca*/ 	.byte	0x04
	.zero		1


	//   ....[44]....
        /*03cc*/ 	.word	0x00002980
        /*03d0*/ 	.word	0x000000ff
        /*03d4*/ 	.word	0x00000000
        /*03d8*/ 	.short	0x010a
        /*03da*/ 	.byte	0x05
	.zero		1


	//   ....[45]....
        /*03dc*/ 	.word	0x00002a20
        /*03e0*/ 	.word	0x00000000
        /*03e4*/ 	.word	0x00000000
        /*03e8*/ 	.short	0x010a
        /*03ea*/ 	.byte	0xff
	.zero		1


	//   ....[46]....
        /*03ec*/ 	.word	0x00002b60
        /*03f0*/ 	.word	0x00000002
        /*03f4*/ 	.word	0x000000e0
        /*03f8*/ 	.short	0x010a
        /*03fa*/ 	.byte	0xff
	.zero		1


	//   ....[47]....
        /*03fc*/ 	.word	0x00002bc0
        /*0400*/ 	.word	0x00000004
        /*0404*/ 	.word	0x00000000
        /*0408*/ 	.short	0x0101
        /*040a*/ 	.byte	0xff
	.zero		1


	//   ....[48]....
        /*040c*/ 	.word	0x00002be0
        /*0410*/ 	.word	0x000000ff
        /*0414*/ 	.word	0x00000090
        /*0418*/ 	.short	0x010a
        /*041a*/ 	.byte	0x04
	.zero		1


	//   ....[49]....
        /*041c*/ 	.word	0x00002d00
        /*0420*/ 	.word	0x00000002
        /*0424*/ 	.word	0x00000080
        /*0428*/ 	.short	0x010a
        /*042a*/ 	.byte	0xff
	.zero		1


	//   ....[50]....
        /*042c*/ 	.word	0x00002e10
        /*0430*/ 	.word	0x00000002
        /*0434*/ 	.word	0x00000000
        /*0438*/ 	.short	0x0101
        /*043a*/ 	.byte	0xff
	.zero		1


	//   ....[51]....
        /*043c*/ 	.word	0x00002ea0
        /*0440*/ 	.word	0x000000ff
        /*0444*/ 	.word	0x00000090
        /*0448*/ 	.short	0x0106
        /*044a*/ 	.byte	0x04
	.zero		1


	//   ....[52]....
        /*044c*/ 	.word	0x00002ec0
        /*0450*/ 	.word	0x000000ff
        /*0454*/ 	.word	0x00000090
        /*0458*/ 	.short	0x010a
        /*045a*/ 	.byte	0x04
	.zero		1


	//   ....[53]....
        /*045c*/ 	.word	0x00002f50
        /*0460*/ 	.word	0x000000ff
        /*0464*/ 	.word	0x00000090
        /*0468*/ 	.short	0x0106
        /*046a*/ 	.byte	0x07
	.zero		1


	//   ....[54]....
        /*046c*/ 	.word	0x00002f90
        /*0470*/ 	.word	0x00000000
        /*0474*/ 	.word	0x00000090
        /*0478*/ 	.short	0x010a
        /*047a*/ 	.byte	0xff
	.zero		1


	//   ....[55]....
        /*047c*/ 	.word	0x000034f0
        /*0480*/ 	.word	0x00000000
        /*0484*/ 	.word	0x00000080
        /*0488*/ 	.short	0x010a
        /*048a*/ 	.byte	0xff
	.zero		1


	//   ....[56]....
        /*048c*/ 	.word	0x000035f0
        /*0490*/ 	.word	0x00000003
        /*0494*/ 	.word	0x00000000
        /*0498*/ 	.short	0x0101
        /*049a*/ 	.byte	0xff
	.zero		1


	//   ....[57]....
        /*049c*/ 	.word	0x00003600
        /*04a0*/ 	.word	0x000000ff
        /*04a4*/ 	.word	0x00000000
        /*04a8*/ 	.short	0x010a
        /*04aa*/ 	.byte	0x04
	.zero		1


	//   ....[58]....
        /*04ac*/ 	.word	0x00003680
        /*04b0*/ 	.word	0x000000ff
        /*04b4*/ 	.word	0x000000c0
        /*04b8*/ 	.short	0x010a
        /*04ba*/ 	.byte	0x1f
	.zero		1


	//   ....[59]....
        /*04bc*/ 	.word	0x00003760
        /*04c0*/ 	.word	0x000000ff
        /*04c4*/ 	.word	0x00000000
        /*04c8*/ 	.short	0x010a
        /*04ca*/ 	.byte	0x05
	.zero		1


	//   ....[60]....
        /*04cc*/ 	.word	0x000038a0
        /*04d0*/ 	.word	0x000000ff
        /*04d4*/ 	.word	0x00000000
        /*04d8*/ 	.short	0x010a
        /*04da*/ 	.byte	0x04
	.zero		1


	//   ....[61]....
        /*04dc*/ 	.word	0x00003b30
        /*04e0*/ 	.word	0x000000ff
        /*04e4*/ 	.word	0x00000000
        /*04e8*/ 	.short	0x010a
        /*04ea*/ 	.byte	0x04
	.zero		1


	//   ....[62]....
        /*04ec*/ 	.word	0x00003bc0
        /*04f0*/ 	.word	0x000000ff
        /*04f4*/ 	.word	0x00000000
        /*04f8*/ 	.short	0x010a
        /*04fa*/ 	.byte	0x05
	.zero		1


	//   ....[63]....
        /*04fc*/ 	.word	0x00003c50
        /*0500*/ 	.word	0x000000ff
        /*0504*/ 	.word	0x00000000
        /*0508*/ 	.short	0x010a
        /*050a*/ 	.byte	0x05
	.zero		1


	//   ....[64]....
        /*050c*/ 	.word	0x00003ce0
        /*0510*/ 	.word	0x000000ff
        /*0514*/ 	.word	0x00000000
        /*0518*/ 	.short	0x010a
        /*051a*/ 	.byte	0x04
	.zero		1


	//   ....[65]....
        /*051c*/ 	.word	0x000041f0
        /*0520*/ 	.word	0x0000000c
        /*0524*/ 	.word	0x00000080
        /*0528*/ 	.short	0x010a
        /*052a*/ 	.byte	0xff
	.zero		1


	//   ....[66]....
        /*052c*/ 	.word	0x00004360
        /*0530*/ 	.word	0x00000000
        /*0534*/ 	.word	0x00000000
        /*0538*/ 	.short	0x0101
        /*053a*/ 	.byte	0xff
	.zero		1


	//   ....[67]....
        /*053c*/ 	.word	0x000047f0
        /*0540*/ 	.word	0x000000ff
        /*0544*/ 	.word	0x00000078
        /*0548*/ 	.short	0x010a
        /*054a*/ 	.byte	0x15
	.zero		1


	//   ....[68]....
        /*054c*/ 	.word	0x00004970
        /*0550*/ 	.word	0x000000ff
        /*0554*/ 	.word	0x00000050
        /*0558*/ 	.short	0x010a
        /*055a*/ 	.byte	0x15
	.zero		1


	//   ....[69]....
        /*055c*/ 	.word	0x00004ae0
        /*0560*/ 	.word	0x000000ff
        /*0564*/ 	.word	0x00000030
        /*0568*/ 	.short	0x010b
        /*056a*/ 	.byte	0x15
	.zero		1


	//   ....[70]....
        /*056c*/ 	.word	0x00004af0
        /*0570*/ 	.word	0x000000ff
        /*0574*/ 	.word	0x00000000
        /*0578*/ 	.short	0x0101
        /*057a*/ 	.byte	0x28
	.zero		1


	//   ....[71]....
        /*057c*/ 	.word	0x00004b00
        /*0580*/ 	.word	0x000000ff
        /*0584*/ 	.word	0x00000058
        /*0588*/ 	.short	0x010a
        /*058a*/ 	.byte	0x15
	.zero		1


	//   ....[72]....
        /*058c*/ 	.word	0x00004c50
        /*0590*/ 	.word	0x000000ff
        /*0594*/ 	.word	0x00000038
        /*0598*/ 	.short	0x010b
        /*059a*/ 	.byte	0x15
	.zero		1


	//   ....[73]....
        /*059c*/ 	.word	0x00004c60
        /*05a0*/ 	.word	0x000000ff
        /*05a4*/ 	.word	0x00000000
        /*05a8*/ 	.short	0x0101
        /*05aa*/ 	.byte	0x27
	.zero		1


	//   ....[74]....
        /*05ac*/ 	.word	0x00004c70
        /*05b0*/ 	.word	0x000000ff
        /*05b4*/ 	.word	0x00000060
        /*05b8*/ 	.short	0x010a
        /*05ba*/ 	.byte	0x15
	.zero		1


	//   ....[75]....
        /*05bc*/ 	.word	0x00004db0
        /*05c0*/ 	.word	0x000000ff
        /*05c4*/ 	.word	0x00000040
        /*05c8*/ 	.short	0x010b
        /*05ca*/ 	.byte	0x15
	.zero		1


	//   ....[76]....
        /*05cc*/ 	.word	0x00004dc0
        /*05d0*/ 	.word	0x000000ff
        /*05d4*/ 	.word	0x00000000
        /*05d8*/ 	.short	0x0101
        /*05da*/ 	.byte	0x26
	.zero		1


	//   ....[77]....
        /*05dc*/ 	.word	0x00004dd0
        /*05e0*/ 	.word	0x000000ff
        /*05e4*/ 	.word	0x00000068
        /*05e8*/ 	.short	0x010a
        /*05ea*/ 	.byte	0x15
	.zero		1


	//   ....[78]....
        /*05ec*/ 	.word	0x00004fd0
        /*05f0*/ 	.word	0x000000ff
        /*05f4*/ 	.word	0x00000048
        /*05f8*/ 	.short	0x010b
        /*05fa*/ 	.byte	0x15
	.zero		1


	//   ....[79]....
        /*05fc*/ 	.word	0x00004fe0
        /*0600*/ 	.word	0x000000ff
        /*0604*/ 	.word	0x00000000
        /*0608*/ 	.short	0x0101
        /*060a*/ 	.byte	0x25
	.zero		1


	//   ....[80]....
        /*060c*/ 	.word	0x00005010
        /*0610*/ 	.word	0x000000ff
        /*0614*/ 	.word	0x00000050
        /*0618*/ 	.short	0x010a
        /*061a*/ 	.byte	0x15
	.zero		1


	//   ....[81]....
        /*061c*/ 	.word	0x00005030
        /*0620*/ 	.word	0x000000ff
        /*0624*/ 	.word	0x00000058
        /*0628*/ 	.short	0x010a
        /*062a*/ 	.byte	0x15
	.zero		1


	//   ....[82]....
        /*062c*/ 	.word	0x00005050
        /*0630*/ 	.word	0x000000ff
        /*0634*/ 	.word	0x00000060
        /*0638*/ 	.short	0x010a
        /*063a*/ 	.byte	0x15
	.zero		1


	//   ....[83]....
        /*063c*/ 	.word	0x00005090
        /*0640*/ 	.word	0x00000000
        /*0644*/ 	.word	0x00000068
        /*0648*/ 	.short	0x010a
        /*064a*/ 	.byte	0xff
	.zero		1


	//   ....[84]....
        /*064c*/ 	.word	0x000053e0
        /*0650*/ 	.word	0x00000003
        /*0654*/ 	.word	0x00000080
        /*0658*/ 	.short	0x010a
        /*065a*/ 	.byte	0xff
	.zero		1


	//   ....[85]....
        /*065c*/ 	.word	0x00005560
        /*0660*/ 	.word	0x00000000
        /*0664*/ 	.word	0x00000000
        /*0668*/ 	.short	0x0101
        /*066a*/ 	.byte	0xff
	.zero		1


	//   ....[86]....
        /*066c*/ 	.word	0x00006100
        /*0670*/ 	.word	0x000000ff
        /*0674*/ 	.word	0x00000030
        /*0678*/ 	.short	0x010a
        /*067a*/ 	.byte	0x2c
	.zero		1


	//   ....[87]....
        /*067c*/ 	.word	0x00006170
        /*0680*/ 	.word	0x00000050
        /*0684*/ 	.word	0x000000a0
        /*0688*/ 	.short	0x010a
        /*068a*/ 	.byte	0xff
	.zero		1


	//   ....[88]....
        /*068c*/ 	.word	0x00006290
        /*0690*/ 	.word	0x000000ff
        /*0694*/ 	.word	0x00000030
        /*0698*/ 	.short	0x010a
        /*069a*/ 	.byte	0x2c
	.zero		1


	//   ....[89]....
        /*069c*/ 	.word	0x00006390
        /*06a0*/ 	.word	0x00000050
        /*06a4*/ 	.word	0x000000a0
        /*06a8*/ 	.short	0x010a
        /*06aa*/ 	.byte	0xff
	.zero		1


	//   ....[90]....
        /*06ac*/ 	.word	0x00006b90
        /*06b0*/ 	.word	0x00000000
        /*06b4*/ 	.word	0x00000000
        /*06b8*/ 	.short	0x0101
        /*06ba*/ 	.byte	0xff
	.zero		1


	//   ....[91]....
        /*06bc*/ 	.word	0x00006ba0
        /*06c0*/ 	.word	0x00000003
        /*06c4*/ 	.word	0x00000030
        /*06c8*/ 	.short	0x010a
        /*06ca*/ 	.byte	0xff
	.zero		1


	//   ....[92]....
        /*06cc*/ 	.word	0x00006c70
        /*06d0*/ 	.word	0x00000003
        /*06d4*/ 	.word	0x00000030
        /*06d8*/ 	.short	0x010a
        /*06da*/ 	.byte	0xff
	.zero		1


	//   ....[93]....
        /*06dc*/ 	.word	0x00007500
        /*06e0*/ 	.word	0x00000028
        /*06e4*/ 	.word	0x00000000
        /*06e8*/ 	.short	0x0101
        /*06ea*/ 	.byte	0xff
	.zero		1


	//   ....[94]....
        /*06ec*/ 	.word	0x00007520
        /*06f0*/ 	.word	0x00000059
        /*06f4*/ 	.word	0x00000030
        /*06f8*/ 	.short	0x010a
        /*06fa*/ 	.byte	0xff
	.zero		1


	//   ....[95]....
        /*06fc*/ 	.word	0x000075e0
        /*0700*/ 	.word	0x00000059
        /*0704*/ 	.word	0x00000030
        /*0708*/ 	.short	0x010a
        /*070a*/ 	.byte	0xff
	.zero		1


	//   ....[96]....
        /*070c*/ 	.word	0x00007e60
        /*0710*/ 	.word	0x0000005a
        /*0714*/ 	.word	0x00000000
        /*0718*/ 	.short	0x0101
        /*071a*/ 	.byte	0xff
	.zero		1


	//   ....[97]....
        /*071c*/ 	.word	0x00007e80
        /*0720*/ 	.word	0x0000005c
        /*0724*/ 	.word	0x00000030
        /*0728*/ 	.short	0x010a
        /*072a*/ 	.byte	0xff
	.zero		1


	//   ....[98]....
        /*072c*/ 	.word	0x00007f40
        /*0730*/ 	.word	0x0000005c
        /*0734*/ 	.word	0x00000030
        /*0738*/ 	.short	0x010a
        /*073a*/ 	.byte	0xff
	.zero		1


	//   ....[99]....
        /*073c*/ 	.word	0x00008520
        /*0740*/ 	.word	0x000000ff
        /*0744*/ 	.word	0x00000000
        /*0748*/ 	.short	0x0101
        /*074a*/ 	.byte	0x04
	.zero		1


	//   ....[100]....
        /*074c*/ 	.word	0x00008830
        /*0750*/ 	.word	0x00000002
        /*0754*/ 	.word	0x00000000
        /*0758*/ 	.short	0x0101
        /*075a*/ 	.byte	0xff
	.zero		1


	//   ....[101]....
        /*075c*/ 	.word	0x00008ae0
        /*0760*/ 	.word	0x000000ff
        /*0764*/ 	.word	0x00000000
        /*0768*/ 	.short	0x0101
        /*076a*/ 	.byte	0x04
	.zero		1


	//   ....[102]....
        /*076c*/ 	.word	0x00008b00
        /*0770*/ 	.word	0x00000000
        /*0774*/ 	.word	0x000000f0
        /*0778*/ 	.short	0x010a
        /*077a*/ 	.byte	0xff
	.zero		1


	//   ....[103]....
        /*077c*/ 	.word	0x00008b60
        /*0780*/ 	.word	0x00000000
        /*0784*/ 	.word	0x00000018
        /*0788*/ 	.short	0x010a
        /*078a*/ 	.byte	0xff
	.zero		1


	//   ....[104]....
        /*078c*/ 	.word	0x00008bc0
        /*0790*/ 	.word	0x00000000
        /*0794*/ 	.word	0x00000018
        /*0798*/ 	.short	0x010a
        /*079a*/ 	.byte	0xff
	.zero		1


	//   ....[105]....
        /*079c*/ 	.word	0x00008c10
        /*07a0*/ 	.word	0x00000003
        /*07a4*/ 	.word	0x00000080
        /*07a8*/ 	.short	0x010a
        /*07aa*/ 	.byte	0xff
	.zero		1


	//   ....[106]....
        /*07ac*/ 	.word	0x00008c70
        /*07b0*/ 	.word	0x00000000
        /*07b4*/ 	.word	0x00000000
        /*07b8*/ 	.short	0x010a
        /*07ba*/ 	.byte	0xff
	.zero		1


	//   ....[107]....
        /*07bc*/ 	.word	0x00008cd0
        /*07c0*/ 	.word	0x00000000
        /*07c4*/ 	.word	0x00000000
        /*07c8*/ 	.short	0x010a
        /*07ca*/ 	.byte	0xff
	.zero		1


	//   ....[108]....
        /*07cc*/ 	.word	0x00008d20
        /*07d0*/ 	.word	0x00000002
        /*07d4*/ 	.word	0x000000e0
        /*07d8*/ 	.short	0x010a
        /*07da*/ 	.byte	0xff
	.zero		1


	//   ....[109]....
        /*07dc*/ 	.word	0x00008d80
        /*07e0*/ 	.word	0x00000002
        /*07e4*/ 	.word	0x00000090
        /*07e8*/ 	.short	0x010a
        /*07ea*/ 	.byte	0xff
	.zero		1


	//   ....[110]....
        /*07ec*/ 	.word	0x00008dd0
        /*07f0*/ 	.word	0x00000002
        /*07f4*/ 	.word	0x00000080
        /*07f8*/ 	.short	0x010a
        /*07fa*/ 	.byte	0xff
	.zero		1


	//   ....[111]....
        /*07fc*/ 	.word	0x00008e30
        /*0800*/ 	.word	0x00000000
        /*0804*/ 	.word	0x00000090
        /*0808*/ 	.short	0x010a
        /*080a*/ 	.byte	0xff
	.zero		1


	//   ....[112]....
        /*080c*/ 	.word	0x00008e80
        /*0810*/ 	.word	0x00000000
        /*0814*/ 	.word	0x00000080
        /*0818*/ 	.short	0x010a
        /*081a*/ 	.byte	0xff
	.zero		1


	//   ....[113]....
        /*081c*/ 	.word	0x00008ee0
        /*0820*/ 	.word	0x00000003
        /*0824*/ 	.word	0x000000c0
        /*0828*/ 	.short	0x010a
        /*082a*/ 	.byte	0xff
	.zero		1


	//   ....[114]....
        /*082c*/ 	.word	0x00008f40
        /*0830*/ 	.word	0x00000000
        /*0834*/ 	.word	0x00000000
        /*0838*/ 	.short	0x010a
        /*083a*/ 	.byte	0xff
	.zero		1


	//   ....[115]....
        /*083c*/ 	.word	0x00008fa0
        /*0840*/ 	.word	0x00000000
        /*0844*/ 	.word	0x00000000
        /*0848*/ 	.short	0x010a
        /*084a*/ 	.byte	0xff
	.zero		1


	//   ....[116]....
        /*084c*/ 	.word	0x00009000
        /*0850*/ 	.word	0x00000000
        /*0854*/ 	.word	0x00000000
        /*0858*/ 	.short	0x010a
        /*085a*/ 	.byte	0xff
	.zero		1


	//   ....[117]....
        /*085c*/ 	.word	0x00009060
        /*0860*/ 	.word	0x00000000
        /*0864*/ 	.word	0x00000000
        /*0868*/ 	.short	0x010a
        /*086a*/ 	.byte	0xff
	.zero		1


	//   ....[118]....
        /*086c*/ 	.word	0x000090c0
        /*0870*/ 	.word	0x00000000
        /*0874*/ 	.word	0x00000000
        /*0878*/ 	.short	0x010a
        /*087a*/ 	.byte	0xff
	.zero		1


	//   ....[119]....
        /*087c*/ 	.word	0x00009110
        /*0880*/ 	.word	0x0000000c
        /*0884*/ 	.word	0x00000080
        /*0888*/ 	.short	0x010a
        /*088a*/ 	.byte	0xff
	.zero		1


	//   ....[120]....
        /*088c*/ 	.word	0x00009170
        /*0890*/ 	.word	0x00000000
        /*0894*/ 	.word	0x00000078
        /*0898*/ 	.short	0x010a
        /*089a*/ 	.byte	0xff
	.zero		1


	//   ....[121]....
        /*089c*/ 	.word	0x000091d0
        /*08a0*/ 	.word	0x00000000
        /*08a4*/ 	.word	0x00000050
        /*08a8*/ 	.short	0x010a
        /*08aa*/ 	.byte	0xff
	.zero		1


	//   ....[122]....
        /*08ac*/ 	.word	0x00009230
        /*08b0*/ 	.word	0x00000000
        /*08b4*/ 	.word	0x00000058
        /*08b8*/ 	.short	0x010a
        /*08ba*/ 	.byte	0xff
	.zero		1


	//   ....[123]....
        /*08bc*/ 	.word	0x00009290
        /*08c0*/ 	.word	0x00000000
        /*08c4*/ 	.word	0x00000060
        /*08c8*/ 	.short	0x010a
        /*08ca*/ 	.byte	0xff
	.zero		1


	//   ....[124]....
        /*08cc*/ 	.word	0x000092f0
        /*08d0*/ 	.word	0x00000000
        /*08d4*/ 	.word	0x00000068
        /*08d8*/ 	.short	0x010a
        /*08da*/ 	.byte	0xff
	.zero		1


	//   ....[125]....
        /*08dc*/ 	.word	0x00009350
        /*08e0*/ 	.word	0x00000000
        /*08e4*/ 	.word	0x00000050
        /*08e8*/ 	.short	0x010a
        /*08ea*/ 	.byte	0xff
	.zero		1


	//   ....[126]....
        /*08ec*/ 	.word	0x000093b0
        /*08f0*/ 	.word	0x00000000
        /*08f4*/ 	.word	0x00000058
        /*08f8*/ 	.short	0x010a
        /*08fa*/ 	.byte	0xff
	.zero		1


	//   ....[127]....
        /*08fc*/ 	.word	0x00009410
        /*0900*/ 	.word	0x00000000
        /*0904*/ 	.word	0x00000060
        /*0908*/ 	.short	0x010a
        /*090a*/ 	.byte	0xff
	.zero		1


	//   ....[128]....
        /*090c*/ 	.word	0x00009460
        /*0910*/ 	.word	0x00000003
        /*0914*/ 	.word	0x00000080
        /*0918*/ 	.short	0x010a
        /*091a*/ 	.byte	0xff
	.zero		1


	//   ....[129]....
        /*091c*/ 	.word	0x000094c0
        /*0920*/ 	.word	0x00000000
        /*0924*/ 	.word	0x00000030
        /*0928*/ 	.short	0x010a
        /*092a*/ 	.byte	0xff
	.zero		1


	//   ....[130]....
        /*092c*/ 	.word	0x00009510
        /*0930*/ 	.word	0x00000050
        /*0934*/ 	.word	0x000000a0
        /*0938*/ 	.short	0x010a
        /*093a*/ 	.byte	0xff
	.zero		1


	//   ....[131]....
        /*093c*/ 	.word	0x00009560
        /*0940*/ 	.word	0x00000003
        /*0944*/ 	.word	0x00000030
        /*0948*/ 	.short	0x010a
        /*094a*/ 	.byte	0xff
	.zero		1


	//   ....[132]....
        /*094c*/ 	.word	0x000095b0
        /*0950*/ 	.word	0x00000059
        /*0954*/ 	.word	0x00000030
        /*0958*/ 	.short	0x010a
        /*095a*/ 	.byte	0xff
	.zero		1


	//   ....[133]....
        /*095c*/ 	.word	0x00009600
        /*0960*/ 	.word	0x0000005c
        /*0964*/ 	.word	0x00000030
        /*0968*/ 	.short	0x010a
        /*096a*/ 	.byte	0xff
	.zero		1


	//----- nvinfo : EIATTR_NUM_MBARRIERS
	.align		4
.L_47:
        /*096c*/ 	.byte	0x03, 0x38
        /*096e*/ 	.short	0x0020


	//----- nvinfo : EIATTR_EXIT_INSTR_OFFSETS
	.align		4
        /*0970*/ 	.byte	0x04, 0x1c
        /*0972*/ 	.short	(.L_49 - .L_48)


	//   ....[0]....
.L_48:
        /*0974*/ 	.word	0x00002a50


	//   ....[1]....
        /*0978*/ 	.word	0x00002f60


	//   ....[2]....
        /*097c*/ 	.word	0x00002fc0


	//   ....[3]....
        /*0980*/ 	.word	0x00003f40


	//   ....[4]....
        /*0984*/ 	.word	0x000050c0


	//   ....[5]....
        /*0988*/ 	.word	0x00005100


	//   ....[6]....
        /*098c*/ 	.word	0x000089c0


	//   ....[7]....
        /*0990*/ 	.word	0x00008a40


	//   ....[8]....
        /*0994*/ 	.word	0x00008a70


	//   ....[9]....
        /*0998*/ 	.word	0x00008af0


	//----- nvinfo : EIATTR_MAX_THREADS
	.align		4
.L_49:
        /*099c*/ 	.byte	0x04, 0x05
        /*099e*/ 	.short	(.L_51 - .L_50)
.L_50:
        /*09a0*/ 	.word	0x00000100
        /*09a4*/ 	.word	0x00000001
        /*09a8*/ 	.word	0x00000001


	//----- nvinfo : EIATTR_CRS_STACK_SIZE
	.align		4
.L_51:
        /*09ac*/ 	.byte	0x04, 0x1e
        /*09ae*/ 	.short	(.L_53 - .L_52)
.L_52:
        /*09b0*/ 	.word	0x00000000


	//----- nvinfo : EIATTR_CBANK_PARAM_SIZE
	.align		4
.L_53:
        /*09b4*/ 	.byte	0x03, 0x19
        /*09b6*/ 	.short	0x0800


	//----- nvinfo : EIATTR_PARAM_CBANK
	.align		4
        /*09b8*/ 	.byte	0x04, 0x0a
        /*09ba*/ 	.short	(.L_55 - .L_54)
	.align		4
.L_54:
        /*09bc*/ 	.word	index@(.nv.constant0._ZN7cutlass13device_kernelINS_4gemm6kernel13GemmUniversalIN4cute5tupleIJiiiiEEENS1_10collective13CollectiveMmaINS1_35MainloopSm100TmaUmmaWarpSpecializedILi3ELi2ELi4ENS5_IJNS4_1CILi2EEESB_NSA_ILi1EEEEEEEENS5_IJNSA_ILi64EEENSA_ILi128EEENSA_ILi32EEEEEENS_10tfloat32_tENS5_IJlSC_lEEESJ_SK_NS4_8TiledMMAINS4_8MMA_AtomIJNS4_17SM100_MMA_TF32_SSISJ_SJ_fLi64ELi128ELNS4_4UMMA5MajorE0ELSP_0ELNSO_7ScaleInE0ELSQ_0EEEEEENS4_6LayoutINS5_IJSC_SC_SC_EEENS5_IJNSA_ILi0EEESV_SV_EEEEENS5_IJNS4_10UnderscoreESY_SY_EEEEENS4_23SM90_TMA_LOAD_MULTICASTENS4_14ComposedLayoutINS4_7SwizzleILi3ELi4ELi3EEENS4_18smem_ptr_flag_bitsILi32EEENST_INS5_IJNSA_ILi8EEESH_EEENS5_IJSH_SC_EEEEEEEvNS4_8identityES11_S1B_vS1C_EENS_8epilogue10collective18CollectiveEpilogueINS1E_23Sm100TmaWarpSpecializedILi4ELi2ELi16ELb1ELb0EEEJSI_NS5_IJNST_ISF_SC_EENST_ISH_SC_EEEEESJ_SK_SJ_SK_NS1E_6fusion15FusionCallbacksIS1I_NS1M_17LinearCombinationISJ_fSJ_fLNS_15FloatRoundStyleE2EEESI_S1L_JEEENS4_5SM1004TMEM4LOAD26SM100_TMEM_LOAD_16dp128b8xENS4_13SM90_TMA_LOADES1B_NS4_17SM75_U32x4_LDSM_NENS4_14SM90_TMA_STOREES1B_NS4_17SM90_U32x4_STSM_NENS4_39AutoVectorizingCopyWithAssumedAlignmentILi128EEEEEEvvEEEEvNT_6ParamsE)
        /*09c0*/ 	.short	0x0380
        /*09c2*/ 	.short	0x0800


	//----- nvinfo : EIATTR_SW_WAR
	.align		4
.L_55:
        /*09c4*/ 	.byte	0x04, 0x36
        /*09c6*/ 	.short	(.L_57 - .L_56)
.L_56:
        /*09c8*/ 	.word	0x00000008
.L_57:


//--------------------- .nv.callgraph             --------------------------
	.section	.nv.callgraph,"",@"SHT_CUDA_CALLGRAPH"
	.align	4
	.sectionentsize	8
	.align		4
        /*0000*/ 	.word	0x00000000
	.align		4
        /*0004*/ 	.word	0xffffffff
	.align		4
        /*0008*/ 	.word	index@(_ZN7cutlass13device_kernelINS_4gemm6kernel13GemmUniversalIN4cute5tupleIJiiiiEEENS1_10collective13CollectiveMmaINS1_35MainloopSm100TmaUmmaWarpSpecializedILi3ELi2ELi4ENS5_IJNS4_1CILi2EEESB_NSA_ILi1EEEEEEEENS5_IJNSA_ILi64EEENSA_ILi128EEENSA_ILi32EEEEEENS_10tfloat32_tENS5_IJlSC_lEEESJ_SK_NS4_8TiledMMAINS4_8MMA_AtomIJNS4_17SM100_MMA_TF32_SSISJ_SJ_fLi64ELi128ELNS4_4UMMA5MajorE0ELSP_0ELNSO_7ScaleInE0ELSQ_0EEEEEENS4_6LayoutINS5_IJSC_SC_SC_EEENS5_IJNSA_ILi0EEESV_SV_EEEEENS5_IJNS4_10UnderscoreESY_SY_EEEEENS4_23SM90_TMA_LOAD_MULTICASTENS4_14ComposedLayoutINS4_7SwizzleILi3ELi4ELi3EEENS4_18smem_ptr_flag_bitsILi32EEENST_INS5_IJNSA_ILi8EEESH_EEENS5_IJSH_SC_EEEEEEEvNS4_8identityES11_S1B_vS1C_EENS_8epilogue10collective18CollectiveEpilogueINS1E_23Sm100TmaWarpSpecializedILi4ELi2ELi16ELb1ELb0EEEJSI_NS5_IJNST_ISF_SC_EENST_ISH_SC_EEEEESJ_SK_SJ_SK_NS1E_6fusion15FusionCallbacksIS1I_NS1M_17LinearCombinationISJ_fSJ_fLNS_15FloatRoundStyleE2EEESI_S1L_JEEENS4_5SM1004TMEM4LOAD26SM100_TMEM_LOAD_16dp128b8xENS4_13SM90_TMA_LOADES1B_NS4_17SM75_U32x4_LDSM_NENS4_14SM90_TMA_STOREES1B_NS4_17SM90_U32x4_STSM_NENS4_39AutoVectorizingCopyWithAssumedAlignmentILi128EEEEEEvvEEEEvNT_6ParamsE)
	.align		4
        /*000c*/ 	.word	index@(__assertfail)
	.align		4
        /*0010*/ 	.word	0x00000000
	.align		4
        /*0014*/ 	.word	0xfffffffe
	.align		4
        /*0018*/ 	.word	0x00000000
	.align		4
        /*001c*/ 	.word	0xfffffffd
	.align		4
        /*0020*/ 	.word	0x00000000
	.align		4
        /*0024*/ 	.word	0xfffffffc


//--------------------- .nv.constant4             --------------------------
	.section	.nv.constant4,"a",@progbits
	.align	8
	.align		8
.nv.constant4:
        /*0000*/ 	.dword	__assertfail
	.align		8
        /*0008*/ 	.dword	__unnamed_1
	.align		8
        /*0010*/ 	.dword	__unnamed_2
	.align		8
        /*0018*/ 	.dword	_ZN40_INTERNAL_3d2333cc_4_k_cu_f331bc19_109094cuda3std3__45__cpo5beginE
	.align		8
        /*0020*/ 	.dword	_ZN40_INTERNAL_3d2333cc_4_k_cu_f331bc19_109094cuda3std3__45__cpo3endE
	.align		8
        /*0028*/ 	.dword	_ZN40_INTERNAL_3d2333cc_4_k_cu_f331bc19_109094cuda3std3__45__cpo6cbeginE
	.align		8
        /*0030*/ 	.dword	_ZN40_INTERNAL_3d2333cc_4_k_cu_f331bc19_109094cuda3std3__45__cpo4cendE
	.align		8
        /*0038*/ 	.dword	_ZN40_INTERNAL_3d2333cc_4_k_cu_f331bc19_109094cuda3std3__442_GLOBAL__N__3d2333cc_4_k_cu_f331bc19_109096ignoreE
	.align		8
        /*0040*/ 	.dword	_ZN40_INTERNAL_3d2333cc_4_k_cu_f331bc19_109094cuda3std3__419piecewise_constructE
	.align		8
        /*0048*/ 	.dword	_ZN40_INTERNAL_3d2333cc_4_k_cu_f331bc19_109094cuda3std3__48in_placeE
	.align		8
        /*0050*/ 	.dword	_ZN40_INTERNAL_3d2333cc_4_k_cu_f331bc19_109094cuda3std6ranges3__45__cpo4swapE
	.align		8
        /*0058*/ 	.dword	_ZN40_INTERNAL_3d2333cc_4_k_cu_f331bc19_109094cuda3std6ranges3__45__cpo9iter_moveE
	.align		8
        /*0060*/ 	.dword	_ZN40_INTERNAL_3d2333cc_4_k_cu_f331bc19_109094cute7productE
	.align		8
        /*0068*/ 	.dword	_ZN40_INTERNAL_3d2333cc_4_k_cu_f331bc19_109094cute1_E
	.align		8
        /*0070*/ 	.dword	$str$25
	.align		8
        /*0078*/ 	.dword	$str$26
	.align		8
        /*0080*/ 	.dword	$str$27
	.align		8
        /*0088*/ 	.dword	$str$28


//--------------------- .text._ZN7cutlass13device_kernelINS_4gemm6kernel13GemmUniversalIN4cute5tupleIJiiiiEEENS1_10collective13CollectiveMmaINS1_35MainloopSm100TmaUmmaWarpSpecializedILi3ELi2ELi4ENS5_IJNS4_1CILi2EEESB_NSA_ILi1EEEEEEEENS5_IJNSA_ILi64EEENSA_ILi128EEENSA_ILi32EEEEEENS_10tfloat32_tENS5_IJlSC_lEEESJ_SK_NS4_8TiledMMAINS4_8MMA_AtomIJNS4_17SM100_MMA_TF32_SSISJ_SJ_fLi64ELi128ELNS4_4UMMA5MajorE0ELSP_0ELNSO_7ScaleInE0ELSQ_0EEEEEENS4_6LayoutINS5_IJSC_SC_SC_EEENS5_IJNSA_ILi0EEESV_SV_EEEEENS5_IJNS4_10UnderscoreESY_SY_EEEEENS4_23SM90_TMA_LOAD_MULTICASTENS4_14ComposedLayoutINS4_7SwizzleILi3ELi4ELi3EEENS4_18smem_ptr_flag_bitsILi32EEENST_INS5_IJNSA_ILi8EEESH_EEENS5_IJSH_SC_EEEEEEEvNS4_8identityES11_S1B_vS1C_EENS_8epilogue10collective18CollectiveEpilogueINS1E_23Sm100TmaWarpSpecializedILi4ELi2ELi16ELb1ELb0EEEJSI_NS5_IJNST_ISF_SC_EENST_ISH_SC_EEEEESJ_SK_SJ_SK_NS1E_6fusion15FusionCallbacksIS1I_NS1M_17LinearCombinationISJ_fSJ_fLNS_15FloatRoundStyleE2EEESI_S1L_JEEENS4_5SM1004TMEM4LOAD26SM100_TMEM_LOAD_16dp128b8xENS4_13SM90_TMA_LOADES1B_NS4_17SM75_U32x4_LDSM_NENS4_14SM90_TMA_STOREES1B_NS4_17SM90_U32x4_STSM_NENS4_39AutoVectorizingCopyWithAssumedAlignmentILi128EEEEEEvvEEEEvNT_6ParamsE --------------------------
	.section	.text._ZN7cutlass13device_kernelINS_4gemm6kernel13GemmUniversalIN4cute5tupleIJiiiiEEENS1_10collective13CollectiveMmaINS1_35MainloopSm100TmaUmmaWarpSpecializedILi3ELi2ELi4ENS5_IJNS4_1CILi2EEESB_NSA_ILi1EEEEEEEENS5_IJNSA_ILi64EEENSA_ILi128EEENSA_ILi32EEEEEENS_10tfloat32_tENS5_IJlSC_lEEESJ_SK_NS4_8TiledMMAINS4_8MMA_AtomIJNS4_17SM100_MMA_TF32_SSISJ_SJ_fLi64ELi128ELNS4_4UMMA5MajorE0ELSP_0ELNSO_7ScaleInE0ELSQ_0EEEEEENS4_6LayoutINS5_IJSC_SC_SC_EEENS5_IJNSA_ILi0EEESV_SV_EEEEENS5_IJNS4_10UnderscoreESY_SY_EEEEENS4_23SM90_TMA_LOAD_MULTICASTENS4_14ComposedLayoutINS4_7SwizzleILi3ELi4ELi3EEENS4_18smem_ptr_flag_bitsILi32EEENST_INS5_IJNSA_ILi8EEESH_EEENS5_IJSH_SC_EEEEEEEvNS4_8identityES11_S1B_vS1C_EENS_8epilogue10collective18CollectiveEpilogueINS1E_23Sm100TmaWarpSpecializedILi4ELi2ELi16ELb1ELb0EEEJSI_NS5_IJNST_ISF_SC_EENST_ISH_SC_EEEEESJ_SK_SJ_SK_NS1E_6fusion15FusionCallbacksIS1I_NS1M_17LinearCombinationISJ_fSJ_fLNS_15FloatRoundStyleE2EEESI_S1L_JEEENS4_5SM1004TMEM4LOAD26SM100_TMEM_LOAD_16dp128b8xENS4_13SM90_TMA_LOADES1B_NS4_17SM75_U32x4_LDSM_NENS4_14SM90_TMA_STOREES1B_NS4_17SM90_U32x4_STSM_NENS4_39AutoVectorizingCopyWithAssumedAlignmentILi128EEEEEEvvEEEEvNT_6ParamsE,"ax",@progbits
	.align	128
.text._ZN7cutlass13device_kernelINS_4gemm6kernel13GemmUniversalIN4cute5tupleIJiiiiEEENS1_10collective13CollectiveMmaINS1_35MainloopSm100TmaUmmaWarpSpecializedILi3ELi2ELi4ENS5_IJNS4_1CILi2EEESB_NSA_ILi1EEEEEEEENS5_IJNSA_ILi64EEENSA_ILi128EEENSA_ILi32EEEEEENS_10tfloat32_tENS5_IJlSC_lEEESJ_SK_NS4_8TiledMMAINS4_8MMA_AtomIJNS4_17SM100_MMA_TF32_SSISJ_SJ_fLi64ELi128ELNS4_4UMMA5MajorE0ELSP_0ELNSO_7ScaleInE0ELSQ_0EEEEEENS4_6LayoutINS5_IJSC_SC_SC_EEENS5_IJNSA_ILi0EEESV_SV_EEEEENS5_IJNS4_10UnderscoreESY_SY_EEEEENS4_23SM90_TMA_LOAD_MULTICASTENS4_14ComposedLayoutINS4_7SwizzleILi3ELi4ELi3EEENS4_18smem_ptr_flag_bitsILi32EEENST_INS5_IJNSA_ILi8EEESH_EEENS5_IJSH_SC_EEEEEEEvNS4_8identityES11_S1B_vS1C_EENS_8epilogue10collective18CollectiveEpilogueINS1E_23Sm100TmaWarpSpecializedILi4ELi2ELi16ELb1ELb0EEEJSI_NS5_IJNST_ISF_SC_EENST_ISH_SC_EEEEESJ_SK_SJ_SK_NS1E_6fusion15FusionCallbacksIS1I_NS1M_17LinearCombinationISJ_fSJ_fLNS_15FloatRoundStyleE2EEESI_S1L_JEEENS4_5SM1004TMEM4LOAD26SM100_TMEM_LOAD_16dp128b8xENS4_13SM90_TMA_LOADES1B_NS4_17SM75_U32x4_LDSM_NENS4_14SM90_TMA_STOREES1B_NS4_17SM90_U32x4_STSM_NENS4_39AutoVectorizingCopyWithAssumedAlignmentILi128EEEEEEvvEEEEvNT_6ParamsE:
        .type           _ZN7cutlass13device_kernelINS_4gemm6kernel13GemmUniversalIN4cute5tupleIJiiiiEEENS1_10collective13CollectiveMmaINS1_35MainloopSm100TmaUmmaWarpSpecializedILi3ELi2ELi4ENS5_IJNS4_1CILi2EEESB_NSA_ILi1EEEEEEEENS5_IJNSA_ILi64EEENSA_ILi128EEENSA_ILi32EEEEEENS_10tfloat32_tENS5_IJlSC_lEEESJ_SK_NS4_8TiledMMAINS4_8MMA_AtomIJNS4_17SM100_MMA_TF32_SSISJ_SJ_fLi64ELi128ELNS4_4UMMA5MajorE0ELSP_0ELNSO_7ScaleInE0ELSQ_0EEEEEENS4_6LayoutINS5_IJSC_SC_SC_EEENS5_IJNSA_ILi0EEESV_SV_EEEEENS5_IJNS4_10UnderscoreESY_SY_EEEEENS4_23SM90_TMA_LOAD_MULTICASTENS4_14ComposedLayoutINS4_7SwizzleILi3ELi4ELi3EEENS4_18smem_ptr_flag_bitsILi32EEENST_INS5_IJNSA_ILi8EEESH_EEENS5_IJSH_SC_EEEEEEEvNS4_8identityES11_S1B_vS1C_EENS_8epilogue10collective18CollectiveEpilogueINS1E_23Sm100TmaWarpSpecializedILi4ELi2ELi16ELb1ELb0EEEJSI_NS5_IJNST_ISF_SC_EENST_ISH_SC_EEEEESJ_SK_SJ_SK_NS1E_6fusion15FusionCallbacksIS1I_NS1M_17LinearCombinationISJ_fSJ_fLNS_15FloatRoundStyleE2EEESI_S1L_JEEENS4_5SM1004TMEM4LOAD26SM100_TMEM_LOAD_16dp128b8xENS4_13SM90_TMA_LOADES1B_NS4_17SM75_U32x4_LDSM_NENS4_14SM90_TMA_STOREES1B_NS4_17SM90_U32x4_STSM_NENS4_39AutoVectorizingCopyWithAssumedAlignmentILi128EEEEEEvvEEEEvNT_6ParamsE,@function
        .size           _ZN7cutlass13device_kernelINS_4gemm6kernel13GemmUniversalIN4cute5tupleIJiiiiEEENS1_10collective13CollectiveMmaINS1_35MainloopSm100TmaUmmaWarpSpecializedILi3ELi2ELi4ENS5_IJNS4_1CILi2EEESB_NSA_ILi1EEEEEEEENS5_IJNSA_ILi64EEENSA_ILi128EEENSA_ILi32EEEEEENS_10tfloat32_tENS5_IJlSC_lEEESJ_SK_NS4_8TiledMMAINS4_8MMA_AtomIJNS4_17SM100_MMA_TF32_SSISJ_SJ_fLi64ELi128ELNS4_4UMMA5MajorE0ELSP_0ELNSO_7ScaleInE0ELSQ_0EEEEEENS4_6LayoutINS5_IJSC_SC_SC_EEENS5_IJNSA_ILi0EEESV_SV_EEEEENS5_IJNS4_10UnderscoreESY_SY_EEEEENS4_23SM90_TMA_LOAD_MULTICASTENS4_14ComposedLayoutINS4_7SwizzleILi3ELi4ELi3EEENS4_18smem_ptr_flag_bitsILi32EEENST_INS5_IJNSA_ILi8EEESH_EEENS5_IJSH_SC_EEEEEEEvNS4_8identityES11_S1B_vS1C_EENS_8epilogue10collective18CollectiveEpilogueINS1E_23Sm100TmaWarpSpecializedILi4ELi2ELi16ELb1ELb0EEEJSI_NS5_IJNST_ISF_SC_EENST_ISH_SC_EEEEESJ_SK_SJ_SK_NS1E_6fusion15FusionCallbacksIS1I_NS1M_17LinearCombinationISJ_fSJ_fLNS_15FloatRoundStyleE2EEESI_S1L_JEEENS4_5SM1004TMEM4LOAD26SM100_TMEM_LOAD_16dp128b8xENS4_13SM90_TMA_LOADES1B_NS4_17SM75_U32x4_LDSM_NENS4_14SM90_TMA_STOREES1B_NS4_17SM90_U32x4_STSM_NENS4_39AutoVectorizingCopyWithAssumedAlignmentILi128EEEEEEvvEEEEvNT_6ParamsE,(.L_x_180 - _ZN7cutlass13device_kernelINS_4gemm6kernel13GemmUniversalIN4cute5tupleIJiiiiEEENS1_10collective13CollectiveMmaINS1_35MainloopSm100TmaUmmaWarpSpecializedILi3ELi2ELi4ENS5_IJNS4_1CILi2EEESB_NSA_ILi1EEEEEEEENS5_IJNSA_ILi64EEENSA_ILi128EEENSA_ILi32EEEEEENS_10tfloat32_tENS5_IJlSC_lEEESJ_SK_NS4_8TiledMMAINS4_8MMA_AtomIJNS4_17SM100_MMA_TF32_SSISJ_SJ_fLi64ELi128ELNS4_4UMMA5MajorE0ELSP_0ELNSO_7ScaleInE0ELSQ_0EEEEEENS4_6LayoutINS5_IJSC_SC_SC_EEENS5_IJNSA_ILi0EEESV_SV_EEEEENS5_IJNS4_10UnderscoreESY_SY_EEEEENS4_23SM90_TMA_LOAD_MULTICASTENS4_14ComposedLayoutINS4_7SwizzleILi3ELi4ELi3EEENS4_18smem_ptr_flag_bitsILi32EEENST_INS5_IJNSA_ILi8EEESH_EEENS5_IJSH_SC_EEEEEEEvNS4_8identityES11_S1B_vS1C_EENS_8epilogue10collective18CollectiveEpilogueINS1E_23Sm100TmaWarpSpecializedILi4ELi2ELi16ELb1ELb0EEEJSI_NS5_IJNST_ISF_SC_EENST_ISH_SC_EEEEESJ_SK_SJ_SK_NS1E_6fusion15FusionCallbacksIS1I_NS1M_17LinearCombinationISJ_fSJ_fLNS_15FloatRoundStyleE2EEESI_S1L_JEEENS4_5SM1004TMEM4LOAD26SM100_TMEM_LOAD_16dp128b8xENS4_13SM90_TMA_LOADES1B_NS4_17SM75_U32x4_LDSM_NENS4_14SM90_TMA_STOREES1B_NS4_17SM90_U32x4_STSM_NENS4_39AutoVectorizingCopyWithAssumedAlignmentILi128EEEEEEvvEEEEvNT_6ParamsE)
        .other          _ZN7cutlass13device_kernelINS_4gemm6kernel13GemmUniversalIN4cute5tupleIJiiiiEEENS1_10collective13CollectiveMmaINS1_35MainloopSm100TmaUmmaWarpSpecializedILi3ELi2ELi4ENS5_IJNS4_1CILi2EEESB_NSA_ILi1EEEEEEEENS5_IJNSA_ILi64EEENSA_ILi128EEENSA_ILi32EEEEEENS_10tfloat32_tENS5_IJlSC_lEEESJ_SK_NS4_8TiledMMAINS4_8MMA_AtomIJNS4_17SM100_MMA_TF32_SSISJ_SJ_fLi64ELi128ELNS4_4UMMA5MajorE0ELSP_0ELNSO_7ScaleInE0ELSQ_0EEEEEENS4_6LayoutINS5_IJSC_SC_SC_EEENS5_IJNSA_ILi0EEESV_SV_EEEEENS5_IJNS4_10UnderscoreESY_SY_EEEEENS4_23SM90_TMA_LOAD_MULTICASTENS4_14ComposedLayoutINS4_7SwizzleILi3ELi4ELi3EEENS4_18smem_ptr_flag_bitsILi32EEENST_INS5_IJNSA_ILi8EEESH_EEENS5_IJSH_SC_EEEEEEEvNS4_8identityES11_S1B_vS1C_EENS_8epilogue10collective18CollectiveEpilogueINS1E_23Sm100TmaWarpSpecializedILi4ELi2ELi16ELb1ELb0EEEJSI_NS5_IJNST_ISF_SC_EENST_ISH_SC_EEEEESJ_SK_SJ_SK_NS1E_6fusion15FusionCallbacksIS1I_NS1M_17LinearCombinationISJ_fSJ_fLNS_15FloatRoundStyleE2EEESI_S1L_JEEENS4_5SM1004TMEM4LOAD26SM100_TMEM_LOAD_16dp128b8xENS4_13SM90_TMA_LOADES1B_NS4_17SM75_U32x4_LDSM_NENS4_14SM90_TMA_STOREES1B_NS4_17SM90_U32x4_STSM_NENS4_39AutoVectorizingCopyWithAssumedAlignmentILi128EEEEEEvvEEEEvNT_6ParamsE,@"STO_CUDA_ENTRY STV_DEFAULT"
_ZN7cutlass13device_kernelINS_4gemm6kernel13GemmUniversalIN4cute5tupleIJiiiiEEENS1_10collective13CollectiveMmaINS1_35MainloopSm100TmaUmmaWarpSpecializedILi3ELi2ELi4ENS5_IJNS4_1CILi2EEESB_NSA_ILi1EEEEEEEENS5_IJNSA_ILi64EEENSA_ILi128EEENSA_ILi32EEEEEENS_10tfloat32_tENS5_IJlSC_lEEESJ_SK_NS4_8TiledMMAINS4_8MMA_AtomIJNS4_17SM100_MMA_TF32_SSISJ_SJ_fLi64ELi128ELNS4_4UMMA5MajorE0ELSP_0ELNSO_7ScaleInE0ELSQ_0EEEEEENS4_6LayoutINS5_IJSC_SC_SC_EEENS5_IJNSA_ILi0EEESV_SV_EEEEENS5_IJNS4_10UnderscoreESY_SY_EEEEENS4_23SM90_TMA_LOAD_MULTICASTENS4_14ComposedLayoutINS4_7SwizzleILi3ELi4ELi3EEENS4_18smem_ptr_flag_bitsILi32EEENST_INS5_IJNSA_ILi8EEESH_EEENS5_IJSH_SC_EEEEEEEvNS4_8identityES11_S1B_vS1C_EENS_8epilogue10collective18CollectiveEpilogueINS1E_23Sm100TmaWarpSpecializedILi4ELi2ELi16ELb1ELb0EEEJSI_NS5_IJNST_ISF_SC_EENST_ISH_SC_EEEEESJ_SK_SJ_SK_NS1E_6fusion15FusionCallbacksIS1I_NS1M_17LinearCombinationISJ_fSJ_fLNS_15FloatRoundStyleE2EEESI_S1L_JEEENS4_5SM1004TMEM4LOAD26SM100_TMEM_LOAD_16dp128b8xENS4_13SM90_TMA_LOADES1B_NS4_17SM75_U32x4_LDSM_NENS4_14SM90_TMA_STOREES1B_NS4_17SM90_U32x4_STSM_NENS4_39AutoVectorizingCopyWithAssumedAlignmentILi128EEEEEEvvEEEEvNT_6ParamsE:
[----:B------:R-:W1:Y:S01]  /*0000*/  LDC R1, c[0x0][0x37c] ;  /* 0x0000df00ff017b82 */ /* 0x000e620000000800 */
[----:B------:R-:W2:Y:S01]  /*0010*/  S2R R76, SR_TID.X ;  /* 0x00000000004c7919 */ /* 0x000ea20000002100 */
[----:B------:R-:W3:Y:S01]  /*0020*/  LDCU.64 UR8, c[0x0][0x890] ;  /* 0x00011200ff0877ac */ /* 0x000ee20008000a00 */
[----:B------:R-:W-:Y:S02]  /*0030*/  PRMT R63, RZ, 0x7610, R63 ;  /* 0x00007610ff3f7816 */ /* 0x000fe4000000003f */
[----:B------:R-:W-:Y:S01]  /*0040*/  ELECT P3, URZ, PT ;  /* 0x0000000000ff782f */ /* 0x000fe20003860000 */
[----:B---3--:R-:W-:-:S04]  /*0050*/  UISETP.NE.U32.AND UP0, UPT, UR8, URZ, UPT ;  /* 0x000000ff0800728c */ /* 0x008fc8000bf05070 */
[----:B------:R-:W-:Y:S01]  /*0060*/  UISETP.NE.AND.EX UP0, UPT, UR9, URZ, UPT, UP0 ;  /* 0x000000ff0900728c */ /* 0x000fe2000bf05300 */
[----:B--2---:R-:W-:-:S05]  /*0070*/  SHF.R.U32.HI R64, RZ, 0x5, R76 ;  /* 0x00000005ff407819 */ /* 0x004fca000001164c */
[----:B------:R-:W2:Y:S02]  /*0080*/  SHFL.IDX PT, R0, R64, RZ, 0x1f ;  /* 0x00001fff40007589 */ /* 0x000ea400000e0000 */
[----:B--2---:R-:W-:Y:S01]  /*0090*/  R2UR UR17, R0 ;  /* 0x00000000001172ca */ /* 0x004fe200000e0000 */
[----:B-1----:R-:W-:-:S14]  /*00a0*/  BRA.U UP0, `(.L_x_0) ;  /* 0x0000000100307547 */ /* 0x002fdc000b800000 */
[----:B------:R-:W1:Y:S02]  /*00b0*/  LDCU.64 UR4, c[0x0][0x888] ;  /* 0x00011100ff0477ac */ /* 0x000e640008000a00 */
[----:B-1----:R-:W-:-:S04]  /*00c0*/  UISETP.NE.U32.AND UP0, UPT, UR4, URZ, UPT ;  /* 0x000000ff0400728c */ /* 0x002fc8000bf05070 */
[----:B------:R-:W-:-:S09]  /*00d0*/  UISETP.NE.AND.EX UP0, UPT, UR5, URZ, UPT, UP0 ;  /* 0x000000ff0500728c */ /* 0x000fd2000bf05300 */
[----:B------:R-:W-:Y:S05]  /*00e0*/  BRA.U !UP0, `(.L_x_1) ;  /* 0x0000000108147547 */ /* 0x000fea000b800000 */
[----:B------:R-:W1:Y:S01]  /*00f0*/  LDC.64 R2, c[0x0][0x888] ;  /* 0x00022200ff027b82 */ /* 0x000e620000000a00 */
[----:B------:R-:W1:Y:S02]  /*0100*/  LDCU.64 UR4, c[0x0][0x358] ;  /* 0x00006b00ff0477ac */ /* 0x000e640008000a00 */
[----:B-1----:R1:W5:Y:S01]  /*0110*/  LDG.E R27, desc[UR4][R2.64] ;  /* 0x00000004021b7981 */ /* 0x002362000c1e1900 */
[----:B------:R-:W-:Y:S01]  /*0120*/  HFMA2 R63, -RZ, RZ, 0, 5.9604644775390625e-08 ;  /* 0x00000001ff3f7431 */ /* 0x000fe200000001ff */
[----:B------:R-:W-:Y:S05]  /*0130*/  BRA `(.L_x_0) ;  /* 0x00000000000c7947 */ /* 0x000fea0003800000 */
.L_x_1:
[----:B------:R-:W1:Y:S01]  /*0140*/  LDCU UR4, c[0x0][0x880] ;  /* 0x00011000ff0477ac */ /* 0x000e620008000800 */
[----:B------:R-:W-:Y:S01]  /*0150*/  HFMA2 R63, -RZ, RZ, 0, 5.9604644775390625e-08 ;  /* 0x00000001ff3f7431 */ /* 0x000fe200000001ff */
[----:B-1----:R-:W-:-:S07]  /*0160*/  MOV R27, UR4 ;  /* 0x00000004001b7c02 */ /* 0x002fce0008000f00 */
.L_x_0:
[----:B------:R-:W2:Y:S02]  /*0170*/  LDCU.64 UR4, c[0x0][0x8b0] ;  /* 0x00011600ff0477ac */ /* 0x000ea40008000a00 */
[----:B--2---:R-:W-:-:S04]  /*0180*/  UISETP.NE.U32.AND UP0, UPT, UR4, URZ, UPT ;  /* 0x000000ff0400728c */ /* 0x004fc8000bf05070 */
[----:B------:R-:W-:-:S09]  /*0190*/  UISETP.NE.AND.EX UP0, UPT, UR5, URZ, UPT, UP0 ;  /* 0x000000ff0500728c */ /* 0x000fd2000bf05300 */
[----:B------:R-:W-:Y:S05]  /*01a0*/  BRA.U UP0, `(.L_x_2) ;  /* 0x0000000100287547 */ /* 0x000fea000b800000 */
[----:B------:R-:W2:Y:S02]  /*01b0*/  LDCU.64 UR4, c[0x0][0x8a8] ;  /* 0x00011500ff0477ac */ /* 0x000ea40008000a00 */
[----:B--2---:R-:W-:-:S04]  /*01c0*/  UISETP.NE.U32.AND UP0, UPT, UR4, URZ, UPT ;  /* 0x000000ff0400728c */ /* 0x004fc8000bf05070 */
[----:B------:R-:W-:-:S09]  /*01d0*/  UISETP.NE.AND.EX UP0, UPT, UR5, URZ, UPT, UP0 ;  /* 0x000000ff0500728c */ /* 0x000fd2000bf05300 */
[----:B------:R-:W-:Y:S05]  /*01e0*/  BRA.U !UP0, `(.L_x_3) ;  /* 0x0000000108107547 */ /* 0x000fea000b800000 */
[----:B------:R-:W2:Y:S01]  /*01f0*/  LDC.64 R24, c[0x0][0x8a8] ;  /* 0x00022a00ff187b82 */ /* 0x000ea20000000a00 */
[----:B------:R-:W2:Y:S02]  /*0200*/  LDCU.64 UR4, c[0x0][0x358] ;  /* 0x00006b00ff0477ac */ /* 0x000ea40008000a00 */
[----:B--2---:R2:W5:Y:S01]  /*0210*/  LDG.E R24, desc[UR4][R24.64] ;  /* 0x0000000418187981 */ /* 0x004562000c1e1900 */
[----:B------:R-:W-:Y:S05]  /*0220*/  BRA `(.L_x_2) ;  /* 0x0000000000087947 */ /* 0x000fea0003800000 */
.L_x_3:
[----:B------:R-:W2:Y:S02]  /*0230*/  LDCU UR4, c[0x0][0x8a0] ;  /* 0x00011400ff0477ac */ /* 0x000ea40008000800 */
[----:B--2---:R-:W-:Y:S02]  /*0240*/  MOV R24, UR4 ;  /* 0x0000000400187c02 */ /* 0x004fe40008000f00 */
.L_x_2:
[----:B------:R-:W-:Y:S01]  /*0250*/  IMAD.U32 R0, RZ, RZ, UR17 ;  /* 0x00000011ff007e24 */ /* 0x000fe2000f8e00ff */
[----:B------:R-:W-:Y:S04]  /*0260*/  BSSY.RECONVERGENT B0, `(.L_x_4) ;  /* 0x000000c000007945 */ /* 0x000fe80003800200 */
[C---:B------:R-:W-:Y:S02]  /*0270*/  ISETP.NE.OR P1, PT, R0.reuse, 0x1, !P3 ;  /* 0x000000010000780c */ /* 0x040fe40005f25670 */
[----:B------:R-:W-:-:S11]  /*0280*/  ISETP.NE.OR P0, PT, R0, 0x3, !P3 ;  /* 0x000000030000780c */ /* 0x000fd60005f05670 */
[----:B------:R-:W-:Y:S05]  /*0290*/  @P1 BRA `(.L_x_5) ;  /* 0x0000000000201947 */ /* 0x000fea0003800000 */
[----:B------:R-:W3:Y:S02]  /*02a0*/  LDCU.64 UR4, c[0x0][0x348] ;  /* 0x00006900ff0477ac */ /* 0x000ee40008000a00 */
[----:B---3--:R-:W-:Y:S02]  /*02b0*/  UIADD3 UR6, UP1, UPT, UR4, 0x80, URZ ;  /* 0x0000008004067890 */ /* 0x008fe4000ff3e0ff */
[----:B------:R-:W-:Y:S02]  /*02c0*/  UIADD3 UR4, UP0, UPT, UR4, 0x180, URZ ;  /* 0x0000018004047890 */ /* 0x000fe4000ff1e0ff */
[----:B------:R-:W-:Y:S02]  /*02d0*/  UIADD3.X UR7, UPT, UPT, URZ, UR5, URZ, UP1, !UPT ;  /* 0x00000005ff077290 */ /* 0x000fe40008ffe4ff */
[----:B------:R-:W-:-:S07]  /*02e0*/  UIADD3.X UR5, UPT, UPT, URZ, UR5, URZ, UP0, !UPT ;  /* 0x00000005ff057290 */ /* 0x000fce00087fe4ff */
[----:B------:R3:W-:Y:S02]  /*02f0*/  UTMACCTL.PF [UR6] ;  /* 0x00000000060079b9 */ /* 0x0007e40008040000 */
[----:B------:R3:W-:Y:S02]  /*0300*/  UTMACCTL.PF [UR4] ;  /* 0x00000000040079b9 */ /* 0x0007e40008040000 */
[----:B---3--:R-:W-:Y:S01]  /*0310*/  NOP ;  /* 0x0000000000007918 */ /* 0x008fe20000000000 */
.L_x_5:
[----:B------:R-:W-:Y:S05]  /*0320*/  BSYNC.RECONVERGENT B0 ;  /* 0x0000000000007941 */ /* 0x000fea0003800200 */
.L_x_4:
[----:B------:R-:W-:Y:S04]  /*0330*/  BSSY.RECONVERGENT B0, `(.L_x_6) ;  /* 0x000000a000007945 */ /* 0x000fe80003800200 */
        /* <DEDUP_REMOVED lines=9> */
.L_x_7:
[----:B------:R-:W-:Y:S05]  /*03d0*/  BSYNC.RECONVERGENT B0 ;  /* 0x0000000000007941 */ /* 0x000fea0003800200 */
.L_x_6:
[----:B------:R-:W3:Y:S01]  /*03e0*/  LDCU.64 UR4, c[0x0][0x888] ;  /* 0x00011100ff0477ac */ /* 0x000ee20008000a00 */
[----:B------:R-:W-:Y:S02]  /*03f0*/  UISETP.EQ.U32.AND UP1, UPT, UR8, URZ, UPT ;  /* 0x000000ff0800728c */ /* 0x000fe4000bf22070 */
[----:B------:R-:W-:Y:S02]  /*0400*/  UPLOP3.LUT UP3, UPT, UPT, UPT, UPT, 0x80, 0x8 ;  /* 0x000000000008789c */ /* 0x000fe40003f6f070 */
[----:B---3--:R-:W-:-:S04]  /*0410*/  UISETP.NE.U32.AND UP0, UPT, UR4, URZ, UPT ;  /* 0x000000ff0400728c */ /* 0x008fc8000bf05070 */
[----:B------:R-:W-:-:S04]  /*0420*/  UISETP.NE.AND.EX UP0, UPT, UR5, URZ, UPT, UP0 ;  /* 0x000000ff0500728c */ /* 0x000fc8000bf05300 */
[----:B------:R-:W-:-:S04]  /*0430*/  UISETP.EQ.OR.EX UP2, UPT, UR9, URZ, !UP0, UP1 ;  /* 0x000000ff0900728c */ /* 0x000fc8000c742710 */
[----:B------:R-:W-:-:S06]  /*0440*/  UP2UR UR4, UPR, URZ, 0x4 ;  /* 0x00000004ff047883 */ /* 0x000fcc0008000000 */
[----:B------:R-:W-:Y:S01]  /*0450*/  MOV R67, UR4 ;  /* 0x0000000400437c02 */ /* 0x000fe20008000f00 */
[----:B------:R-:W-:Y:S06]  /*0460*/  BRA.U !UP2, `(.L_x_8) ;  /* 0x000000010a207547 */ /* 0x000fec000b800000 */
[----:B------:R-:W-:Y:S01]  /*0470*/  UISETP.NE.U32.AND UP1, UPT, UR8, URZ, UPT ;  /* 0x000000ff0800728c */ /* 0x000fe2000bf25070 */
[----:B-----5:R-:W-:Y:S01]  /*0480*/  FSETP.NEU.AND P0, PT, R27, RZ, PT ;  /* 0x000000ff1b00720b */ /* 0x020fe20003f0d000 */
[----:B------:R-:W-:Y:S02]  /*0490*/  USEL UR4, URZ, 0xffffffff, UP0 ;  /* 0xffffffffff047887 */ /* 0x000fe40008000000 */
[----:B------:R-:W-:-:S10]  /*04a0*/  UISETP.NE.AND.EX UP1, UPT, UR9, URZ, UPT, UP1 ;  /* 0x000000ff0900728c */ /* 0x000fd4000bf25310 */
[----:B------:R-:W-:Y:S01]  /*04b0*/  VOTEU.ANY UP0, P0 ;  /* 0x0000000000ff7886 */ /* 0x000fe20000000100 */
[----:B------:R-:W-:-:S04]  /*04c0*/  @!UP1 USEL UR4, URZ, 0xffffffff, UP0 ;  /* 0xffffffffff049887 */ /* 0x000fc80008000000 */
[----:B------:R-:W-:-:S04]  /*04d0*/  ULOP3.LUT UR4, UR4, 0x1, URZ, 0xc0, !UPT ;  /* 0x0000000104047892 */ /* 0x000fc8000f8ec0ff */
[----:B------:R-:W-:-:S11]  /*04e0*/  UISETP.NE.U32.AND UP3, UPT, UR4, 0x1, UPT ;  /* 0x000000010400788c */ /* 0x000fd6000bf65070 */
.L_x_8:
[----:B-1----:R-:W1:Y:S01]  /*04f0*/  SHFL.IDX PT, R2, R64, RZ, 0x1f ;  /* 0x00001fff40027589 */ /* 0x002e6200000e0000 */
[----:B------:R-:W-:-:S04]  /*0500*/  UISETP.NE.AND UP0, UPT, UR17, 0x2, UPT ;  /* 0x000000021100788c */ /* 0x000fc8000bf05270 */
[----:B------:R-:W-:Y:S01]  /*0510*/  USEL UR48, URZ, 0x1, UP0 ;  /* 0x00000001ff307887 */ /* 0x000fe20008000000 */
[----:B-1----:R-:W-:-:S13]  /*0520*/  ISETP.NE.AND P0, PT, R2, RZ, PT ;  /* 0x000000ff0200720c */ /* 0x002fda0003f05270 */
[----:B------:R-:W-:Y:S05]  /*0530*/  @P0 BRA `(.L_x_9) ;  /* 0x0000000000500947 */ /* 0x000fea0003800000 */
[----:B------:R-:W1:Y:S01]  /*0540*/  S2UR UR4, SR_CgaCtaId ;  /* 0x00000000000479c3 */ /* 0x000e620000008800 */
[----:B------:R-:W-:Y:S01]  /*0550*/  UMOV UR5, 0x400 ;  /* 0x0000040000057882 */ /* 0x000fe20000000000 */
[----:B------:R-:W-:Y:S01]  /*0560*/  UMOV UR8, 0x1 ;  /* 0x0000000100087882 */ /* 0x000fe20000000000 */
[----:B------:R-:W-:Y:S01]  /*0570*/  UMOV UR6, 0x3 ;  /* 0x0000000300067882 */ /* 0x000fe20000000000 */
[----:B------:R-:W-:-:S04]  /*0580*/  UIADD3 UR8, UPT, UPT, -UR8, 0x100000, URZ ;  /* 0x0010000008087890 */ /* 0x000fc8000fffe1ff */
[----:B------:R-:W-:Y:S02]  /*0590*/  USHF.L.U32 UR9, UR8, 0xb, URZ ;  /* 0x0000000b08097899 */ /* 0x000fe400080006ff */
[----:B------:R-:W-:Y:S02]  /*05a0*/  USHF.L.U32 UR8, UR8, 0x1, URZ ;  /* 0x0000000108087899 */ /* 0x000fe400080006ff */
[----:B------:R-:W-:-:S04]  /*05b0*/  UIADD3 UR6, UPT, UPT, -UR6, 0x100000, URZ ;  /* 0x0010000006067890 */ /* 0x000fc8000fffe1ff */
[----:B------:R-:W-:Y:S02]  /*05c0*/  USHF.L.U32 UR7, UR6, 0xb, URZ ;  /* 0x0000000b06077899 */ /* 0x000fe400080006ff */
[----:B------:R-:W-:Y:S01]  /*05d0*/  USHF.L.U32 UR6, UR6, 0x1, URZ ;  /* 0x0000000106067899 */ /* 0x000fe200080006ff */
[----:B------:R-:W-:Y:S01]  /*05e0*/  ELECT P0, URZ, PT ;  /* 0x0000000000ff782f */ /* 0x000fe20003800000 */
[----:B-1----:R-:W-:Y:S01]  /*05f0*/  ULEA UR4, UR4, UR5, 0x18 ;  /* 0x0000000504047291 */ /* 0x002fe2000f8ec0ff */
[----:B------:R-:W1:Y:S11]  /*0600*/  FENCE.VIEW.ASYNC.S ;  /* 0x00000000000073c6 */ /* 0x000e760000000000 */
[----:B-1----:R1:W3:Y:S01]  /*0610*/  SYNCS.EXCH.64 URZ, [UR4], UR8 ;  /* 0x0000000804ff75b2 */ /* 0x0022e20008000100 */
[----:B------:R1:W4:Y:S01]  /*0620*/  SYNCS.EXCH.64 URZ, [UR4+0x18], UR6 ;  /* 0x0000180604ff75b2 */ /* 0x0003220008000100 */
[----:B------:R1:W1:Y:S01]  /*0630*/  SYNCS.EXCH.64 URZ, [UR4+0x8], UR8 ;  /* 0x0000080804ff75b2 */ /* 0x0002620008000100 */
[----:B------:R1:W1:Y:S01]  /*0640*/  SYNCS.EXCH.64 URZ, [UR4+0x20], UR6 ;  /* 0x0000200604ff75b2 */ /* 0x0002620008000100 */
[----:B------:R1:W1:Y:S01]  /*0650*/  SYNCS.EXCH.64 URZ, [UR4+0x10], UR8 ;  /* 0x0000100804ff75b2 */ /* 0x0002620008000100 */
[----:B------:R1:W1:Y:S01]  /*0660*/  SYNCS.EXCH.64 URZ, [UR4+0x28], UR6 ;  /* 0x0000280604ff75b2 */ /* 0x0002620008000100 */
[----:B------:R-:W-:Y:S01]  /*0670*/  NOP ;  /* 0x0000000000007918 */ /* 0x000fe20000000000 */
.L_x_9:
[----:B------:R-:W2:Y:S01]  /*0680*/  SHFL.IDX PT, R2, R64, RZ, 0x1f ;  /* 0x00001fff40027589 */ /* 0x000ea200000e0000 */
[----:B------:R-:W-:Y:S01]  /*0690*/  NOP ;  /* 0x0000000000007918 */ /* 0x000fe20000000000 */
[----:B--2---:R-:W-:-:S13]  /*06a0*/  ISETP.NE.AND P0, PT, R2, 0x1, PT ;  /* 0x000000010200780c */ /* 0x004fda0003f05270 */
[----:B------:R-:W-:Y:S05]  /*06b0*/  @P0 BRA `(.L_x_10) ;  /* 0x0000000000580947 */ /* 0x000fea0003800000 */
[----:B-1----:R-:W1:Y:S01]  /*06c0*/  S2UR UR4, SR_CgaCtaId ;  /* 0x00000000000479c3 */ /* 0x002e620000008800 */
        /* <DEDUP_REMOVED lines=12> */
[----:B-1----:R2:W1:Y:S01]  /*0790*/  SYNCS.EXCH.64 URZ, [UR4+0x30], UR8 ;  /* 0x0000300804ff75b2 */ /* 0x0024620008000100 */
[----:B------:R2:W1:Y:S01]  /*07a0*/  SYNCS.EXCH.64 URZ, [UR4+0x50], UR6 ;  /* 0x0000500604ff75b2 */ /* 0x0004620008000100 */
[----:B------:R2:W1:Y:S01]  /*07b0*/  SYNCS.EXCH.64 URZ, [UR4+0x38], UR8 ;  /* 0x0000380804ff75b2 */ /* 0x0004620008000100 */
[----:B------:R2:W1:Y:S01]  /*07c0*/  SYNCS.EXCH.64 URZ, [UR4+0x58], UR6 ;  /* 0x0000580604ff75b2 */ /* 0x0004620008000100 */
[----:B------:R2:W1:Y:S01]  /*07d0*/  SYNCS.EXCH.64 URZ, [UR4+0x40], UR8 ;  /* 0x0000400804ff75b2 */ /* 0x0004620008000100 */
[----:B------:R2:W1:Y:S01]  /*07e0*/  SYNCS.EXCH.64 URZ, [UR4+0x60], UR6 ;  /* 0x0000600604ff75b2 */ /* 0x0004620008000100 */
[----:B------:R2:W1:Y:S01]  /*07f0*/  SYNCS.EXCH.64 URZ, [UR4+0x48], UR8 ;  /* 0x0000480804ff75b2 */ /* 0x0004620008000100 */
[----:B------:R2:W1:Y:S02]  /*0800*/  SYNCS.EXCH.64 URZ, [UR4+0x68], UR6 ;  /* 0x0000680604ff75b2 */ /* 0x0004640008000100 */
[----:B--2---:R-:W-:Y:S01]  /*0810*/  NOP ;  /* 0x0000000000007918 */ /* 0x004fe20000000000 */
.L_x_10:
[----:B------:R-:W2:Y:S01]  /*0820*/  SHFL.IDX PT, R2, R64, RZ, 0x1f ;  /* 0x00001fff40027589 */ /* 0x000ea200000e0000 */
[----:B------:R-:W-:Y:S01]  /*0830*/  NOP ;  /* 0x0000000000007918 */ /* 0x000fe20000000000 */
[----:B--2---:R-:W-:-:S13]  /*0840*/  ISETP.NE.AND P0, PT, R2, 0x3, PT ;  /* 0x000000030200780c */ /* 0x004fda0003f05270 */
[----:B------:R-:W-:Y:S05]  /*0850*/  @P0 BRA `(.L_x_11) ;  /* 0x0000000000300947 */ /* 0x000fea0003800000 */
[----:B-1----:R-:W1:Y:S01]  /*0860*/  S2UR UR4, SR_CgaCtaId ;  /* 0x00000000000479c3 */ /* 0x002e620000008800 */
[----:B------:R-:W-:Y:S01]  /*0870*/  UMOV UR6, 0x400 ;  /* 0x0000040000067882 */ /* 0x000fe20000000000 */
[----:B------:R-:W-:Y:S01]  /*0880*/  UMOV UR5, 0x20 ;  /* 0x0000002000057882 */ /* 0x000fe20000000000 */
[----:B------:R-:W-:Y:S01]  /*0890*/  ELECT P0, URZ, PT ;  /* 0x0000000000ff782f */ /* 0x000fe20003800000 */
[----:B-1----:R-:W-:Y:S02]  /*08a0*/  ULEA UR6, UR4, UR6, 0x18 ;  /* 0x0000000604067291 */ /* 0x002fe4000f8ec0ff */
[----:B------:R-:W-:-:S04]  /*08b0*/  UIADD3 UR4, UPT, UPT, -UR5, 0x100000, URZ ;  /* 0x0010000005047890 */ /* 0x000fc8000fffe1ff */
[----:B------:R-:W-:Y:S02]  /*08c0*/  USHF.L.U32 UR5, UR4, 0xb, URZ ;  /* 0x0000000b04057899 */ /* 0x000fe400080006ff */
[----:B------:R-:W-:Y:S01]  /*08d0*/  USHF.L.U32 UR4, UR4, 0x1, URZ ;  /* 0x0000000104047899 */ /* 0x000fe200080006ff */
[----:B------:R-:W1:Y:S11]  /*08e0*/  FENCE.VIEW.ASYNC.S ;  /* 0x00000000000073c6 */ /* 0x000e760000000000 */
[----:B-1----:R2:W1:Y:S01]  /*08f0*/  SYNCS.EXCH.64 URZ, [UR6+0x70], UR4 ;  /* 0x0000700406ff75b2 */ /* 0x0024620008000100 */
[----:B------:R2:W1:Y:S02]  /*0900*/  SYNCS.EXCH.64 URZ, [UR6+0x78], UR4 ;  /* 0x0000780406ff75b2 */ /* 0x0004640008000100 */
[----:B--2---:R-:W-:Y:S01]  /*0910*/  NOP ;  /* 0x0000000000007918 */ /* 0x004fe20000000000 */
.L_x_11:
[----:B------:R-:W2:Y:S01]  /*0920*/  SHFL.IDX PT, R2, R64, RZ, 0x1f ;  /* 0x00001fff40027589 */ /* 0x000ea200000e0000 */
[----:B------:R-:W-:Y:S01]  /*0930*/  NOP ;  /* 0x0000000000007918 */ /* 0x000fe20000000000 */
[----:B--2---:R-:W-:-:S13]  /*0940*/  ISETP.NE.AND P0, PT, R2, 0x4, PT ;  /* 0x000000040200780c */ /* 0x004fda0003f05270 */
[----:B------:R-:W-:Y:S05]  /*0950*/  @P0 BRA `(.L_x_12) ;  /* 0x00000000004c0947 */ /* 0x000fea0003800000 */
[----:B-1----:R-:W1:Y:S01]  /*0960*/  S2UR UR6, SR_CgaCtaId ;  /* 0x00000000000679c3 */ /* 0x002e620000008800 */
[----:B------:R-:W-:Y:S01]  /*0970*/  UMOV UR4, 0x3a0 ;  /* 0x000003a000047882 */ /* 0x000fe20000000000 */
[----:B------:R-:W-:Y:S01]  /*0980*/  UMOV UR5, 0x400 ;  /* 0x0000040000057882 */ /* 0x000fe20000000000 */
[----:B------:R-:W-:Y:S01]  /*0990*/  USEL UR4, UR4, 0x320, UP3 ;  /* 0x0000032004047887 */ /* 0x000fe20009800000 */
[----:B------:R-:W-:Y:S01]  /*09a0*/  UMOV UR8, 0x1 ;  /* 0x0000000100087882 */ /* 0x000fe20000000000 */
[----:B------:R-:W-:Y:S01]  /*09b0*/  ELECT P0, URZ, PT ;  /* 0x0000000000ff782f */ /* 0x000fe20003800000 */
[----:B------:R-:W-:-:S04]  /*09c0*/  UIADD3 UR8, UPT, UPT, -UR8, 0x100000, URZ ;  /* 0x0010000008087890 */ /* 0x000fc8000fffe1ff */
[----:B------:R-:W-:Y:S02]  /*09d0*/  USHF.L.U32 UR9, UR8, 0xb, URZ ;  /* 0x0000000b08097899 */ /* 0x000fe400080006ff */
[----:B------:R-:W-:Y:S02]  /*09e0*/  USHF.L.U32 UR8, UR8, 0x1, URZ ;  /* 0x0000000108087899 */ /* 0x000fe400080006ff */
[----:B-1----:R-:W-:Y:S02]  /*09f0*/  ULEA UR6, UR6, UR5, 0x18 ;  /* 0x0000000506067291 */ /* 0x002fe4000f8ec0ff */
[----:B------:R-:W-:-:S04]  /*0a00*/  UIADD3 UR4, UPT, UPT, -UR4, 0x100000, URZ ;  /* 0x0010000004047890 */ /* 0x000fc8000fffe1ff */
[----:B------:R-:W-:Y:S02]  /*0a10*/  USHF.L.U32 UR5, UR4, 0xb, URZ ;  /* 0x0000000b04057899 */ /* 0x000fe400080006ff */
[----:B------:R-:W-:Y:S01]  /*0a20*/  USHF.L.U32 UR4, UR4, 0x1, URZ ;  /* 0x0000000104047899 */ /* 0x000fe200080006ff */
[----:B------:R-:W1:Y:S03]  /*0a30*/  FENCE.VIEW.ASYNC.S ;  /* 0x00000000000073c6 */ /* 0x000e660000000000 */
[----:B-1----:R2:W1:Y:S08]  /*0a40*/  SYNCS.EXCH.64 URZ, [UR6+0x80], UR8 ;  /* 0x0000800806ff75b2 */ /* 0x0024700008000100 */
[----:B------:R2:W1:Y:S01]  /*0a50*/  SYNCS.EXCH.64 URZ, [UR6+0x90], UR4 ;  /* 0x0000900406ff75b2 */ /* 0x0004620008000100 */
[----:B------:R2:W1:Y:S01]  /*0a60*/  SYNCS.EXCH.64 URZ, [UR6+0x88], UR8 ;  /* 0x0000880806ff75b2 */ /* 0x0004620008000100 */
[----:B------:R2:W1:Y:S02]  /*0a70*/  SYNCS.EXCH.64 URZ, [UR6+0x98], UR4 ;  /* 0x0000980406ff75b2 */ /* 0x0004640008000100 */
[----:B--2---:R-:W-:Y:S01]  /*0a80*/  NOP ;  /* 0x0000000000007918 */ /* 0x004fe20000000000 */
.L_x_12:
        /* <DEDUP_REMOVED lines=26> */
.L_x_13:
[----:B------:R-:W2:Y:S01]  /*0c30*/  SHFL.IDX PT, R2, R64, RZ, 0x1f ;  /* 0x00001fff40027589 */ /* 0x000ea200000e0000 */
[----:B------:R-:W-:Y:S01]  /*0c40*/  NOP ;  /* 0x0000000000007918 */ /* 0x000fe20000000000 */
[----:B--2---:R-:W-:-:S13]  /*0c50*/  ISETP.NE.AND P0, PT, R2, 0x3, PT ;  /* 0x000000030200780c */ /* 0x004fda0003f05270 */
[----:B------:R-:W-:Y:S05]  /*0c60*/  @P0 BRA `(.L_x_14) ;  /* 0x0000000000380947 */ /* 0x000fea0003800000 */
[----:B------:R-:W2:Y:S01]  /*0c70*/  S2UR UR5, SR_CgaCtaId ;  /* 0x00000000000579c3 */ /* 0x000ea20000008800 */
[----:B-1----:R-:W-:Y:S01]  /*0c80*/  UMOV UR4, 0x400 ;  /* 0x0000040000047882 */ /* 0x002fe20000000000 */
[----:B------:R-:W-:Y:S01]  /*0c90*/  UMOV UR6, 0x20 ;  /* 0x0000002000067882 */ /* 0x000fe20000000000 */
[----:B------:R-:W-:Y:S01]  /*0ca0*/  ELECT P0, URZ, PT ;  /* 0x0000000000ff782f */ /* 0x000fe20003800000 */
[----:B------:R-:W-:-:S04]  /*0cb0*/  UIADD3 UR6, UPT, UPT, -UR6, 0x100000, URZ ;  /* 0x0010000006067890 */ /* 0x000fc8000fffe1ff */
[----:B------:R-:W-:Y:S02]  /*0cc0*/  USHF.L.U32 UR7, UR6, 0xb, URZ ;  /* 0x0000000b06077899 */ /* 0x000fe400080006ff */
[----:B------:R-:W-:Y:S02]  /*0cd0*/  USHF.L.U32 UR6, UR6, 0x1, URZ ;  /* 0x0000000106067899 */ /* 0x000fe400080006ff */
[----:B--2---:R-:W-:Y:S01]  /*0ce0*/  ULEA UR4, UR5, UR4, 0x18 ;  /* 0x0000000405047291 */ /* 0x004fe2000f8ec0ff */
[----:B------:R-:W1:Y:S11]  /*0cf0*/  FENCE.VIEW.ASYNC.S ;  /* 0x00000000000073c6 */ /* 0x000e760000000000 */
[----:B-1----:R2:W1:Y:S01]  /*0d00*/  SYNCS.EXCH.64 URZ, [UR4+0xe0], UR6 ;  /* 0x0000e00604ff75b2 */ /* 0x0024620008000100 */
[----:B------:R2:W1:Y:S01]  /*0d10*/  SYNCS.EXCH.64 URZ, [UR4+0xf0], UR6 ;  /* 0x0000f00604ff75b2 */ /* 0x0004620008000100 */
[----:B------:R2:W1:Y:S01]  /*0d20*/  SYNCS.EXCH.64 URZ, [UR4+0xe8], UR6 ;  /* 0x0000e80604ff75b2 */ /* 0x0004620008000100 */
[----:B------:R2:W1:Y:S02]  /*0d30*/  SYNCS.EXCH.64 URZ, [UR4+0xf8], UR6 ;  /* 0x0000f80604ff75b2 */ /* 0x0004640008000100 */
[----:B--2---:R-:W-:Y:S01]  /*0d40*/  NOP ;  /* 0x0000000000007918 */ /* 0x004fe20000000000 */
.L_x_14:
[----:B-1----:R-:W1:Y:S01]  /*0d50*/  LDCU UR4, c[0x0][0x36c] ;  /* 0x00006d80ff0477ac */ /* 0x002e620008000800 */
[----:B------:R-:W-:Y:S01]  /*0d60*/  ISETP.NE.OR P3, PT, R0, 0x2, !P3 ;  /* 0x000000020000780c */ /* 0x000fe20005f65670 */
[----:B------:R-:W-:Y:S01]  /*0d70*/  NOP ;  /* 0x0000000000007918 */ /* 0x000fe20000000000 */
[----:B------:R-:W-:Y:S01]  /*0d80*/  LOP3.LUT R0, R76, 0x1f, RZ, 0xc0, !PT ;  /* 0x0000001f4c007812 */ /* 0x000fe200078ec0ff */
[----:B------:R-:W-:Y:S02]  /*0d90*/  UISETP.NE.AND UP4, UPT, UR17, URZ, UPT ;  /* 0x000000ff1100728c */ /* 0x000fe4000bf85270 */
[----:B-1----:R-:W-:-:S09]  /*0da0*/  UISETP.EQ.U32.AND UP5, UPT, UR4, 0x1, UPT ;  /* 0x000000010400788c */ /* 0x002fd2000bfa2070 */
[----:B------:R-:W-:Y:S05]  /*0db0*/  BRA.U !UP5, `(.L_x_15) ;  /* 0x000000010d087547 */ /* 0x000fea000b800000 */
[----:B---34-:R-:W-:Y:S01]  /*0dc0*/  UCGABAR_ARV ;  /* 0x00000000000079c7 */ /* 0x018fe20008000000 */
[----:B------:R-:W-:Y:S05]  /*0dd0*/  BRA `(.L_x_16) ;  /* 0x0000000000047947 */ /* 0x000fea0003800000 */
.L_x_15:
[----:B---34-:R-:W-:Y:S01]  /*0de0*/  NOP ;  /* 0x0000000000007918 */ /* 0x018fe20000000000 */
.L_x_16:
[----:B------:R-:W1:Y:S01]  /*0df0*/  S2UR UR16, SR_CTAID.X ;  /* 0x00000000001079c3 */ /* 0x000e620000002500 */
[----:B------:R-:W-:-:S05]  /*0e00*/  CS2R.32 R66, SR_CgaSize ;  /* 0x0000000000427805 */ /* 0x000fca0000008a00 */
[----:B------:R-:W-:-:S05]  /*0e10*/  IMAD R66, R66, -0xa0, RZ ;  /* 0xffffff6042427824 */ /* 0x000fca00078e02ff */
[----:B------:R-:W-:-:S14]  /*0e20*/  R2UR UR5, R66 ;  /* 0x00000000420572ca */ /* 0x000fdc00000e0000 */
[----:B------:R-:W2:Y:S01]  /*0e30*/  LDCU UR5, c[0x0][UR5+0x2b0] ;  /* 0x00005600050577ac */ /* 0x000ea20008000800 */
[----:B------:R-:W-:-:S05]  /*0e40*/  CS2R.32 R66, SR_CgaSize ;  /* 0x0000000000427805 */ /* 0x000fca0000008a00 */
[----:B------:R-:W-:-:S05]  /*0e50*/  IMAD R66, R66, -0xa0, RZ ;  /* 0xffffff6042427824 */ /* 0x000fca00078e02ff */
[----:B------:R-:W-:-:S14]  /*0e60*/  R2UR UR4, R66 ;  /* 0x00000000420472ca */ /* 0x000fdc00000e0000 */
[----:B------:R-:W3:Y:S01]  /*0e70*/  LDCU UR4, c[0x0][UR4+0x2b4] ;  /* 0x00005680040477ac */ /* 0x000ee20008000800 */
[----:B------:R-:W4:Y:S01]  /*0e80*/  S2UR UR20, SR_CTAID.Y ;  /* 0x00000000001479c3 */ /* 0x000f220000002600 */
[----:B------:R-:W-:-:S05]  /*0e90*/  CS2R.32 R66, SR_CgaSize ;  /* 0x0000000000427805 */ /* 0x000fca0000008a00 */
[----:B------:R-:W-:-:S05]  /*0ea0*/  IMAD R66, R66, -0xa0, RZ ;  /* 0xffffff6042427824 */ /* 0x000fca00078e02ff */
[----:B------:R-:W-:-:S14]  /*0eb0*/  R2UR UR7, R66 ;  /* 0x00000000420772ca */ /* 0x000fdc00000e0000 */
[----:B------:R-:W3:Y:S01]  /*0ec0*/  LDCU UR7, c[0x0][UR7+0x2a0] ;  /* 0x00005400070777ac */ /* 0x000ee20008000800 */
[----:B------:R-:W-:-:S05]  /*0ed0*/  CS2R.32 R66, SR_CgaSize ;  /* 0x0000000000427805 */ /* 0x000fca0000008a00 */
[----:B------:R-:W-:-:S05]  /*0ee0*/  IMAD R66, R66, -0xa0, RZ ;  /* 0xffffff6042427824 */ /* 0x000fca00078e02ff */
[----:B------:R-:W-:-:S14]  /*0ef0*/  R2UR UR8, R66 ;  /* 0x00000000420872ca */ /* 0x000fdc00000e0000 */
[----:B------:R-:W3:Y:S01]  /*0f00*/  LDCU UR8, c[0x0][UR8+0x2a4] ;  /* 0x00005480080877ac */ /* 0x000ee20008000800 */
[----:B------:R-:W3:Y:S01]  /*0f10*/  S2UR UR9, SR_CgaCtaId ;  /* 0x00000000000979c3 */ /* 0x000ee20000008800 */
[----:B------:R-:W3:Y:S01]  /*0f20*/  LDCU UR21, c[0x0][0xb24] ;  /* 0x00016480ff1577ac */ /* 0x000ee20008000800 */
[----:B------:R-:W3:Y:S01]  /*0f30*/  LDCU UR42, c[0x0][0xb24] ;  /* 0x00016480ff2a77ac */ /* 0x000ee20008000800 */
[----:B-1----:R-:W-:Y:S01]  /*0f40*/  I2FP.F32.U32 R3, UR16 ;  /* 0x0000001000037c45 */ /* 0x002fe20008201000 */
[----:B------:R-:W1:Y:S04]  /*0f50*/  LDCU UR29, c[0x0][0xb30] ;  /* 0x00016600ff1d77ac */ /* 0x000e680008000800 */
[----:B--2---:R-:W-:Y:S01]  /*0f60*/  FMUL R3, R3, UR5 ;  /* 0x0000000503037c20 */ /* 0x004fe20008400000 */
[----:B------:R-:W-:Y:S01]  /*0f70*/  UMOV UR34, 0x5 ;  /* 0x0000000500227882 */ /* 0x000fe20000000000 */
[----:B----4-:R-:W-:-:S04]  /*0f80*/  I2FP.F32.U32 R2, UR20 ;  /* 0x0000001400027c45 */ /* 0x010fc80008201000 */
[----:B------:R-:W2:Y:S01]  /*0f90*/  F2I.U32.TRUNC.NTZ R3, R3 ;  /* 0x0000000300037305 */ /* 0x000ea2000020f000 */
[----:B---3--:R-:W-:Y:S01]  /*0fa0*/  FMUL R2, R2, UR4 ;  /* 0x0000000402027c20 */ /* 0x008fe20008400000 */
[----:B------:R-:W-:Y:S02]  /*0fb0*/  ULOP3.LUT UR5, UR9, 0x2, URZ, 0xc0, !UPT ;  /* 0x0000000209057892 */ /* 0x000fe4000f8ec0ff */
[----:B------:R-:W-:-:S04]  /*0fc0*/  ULOP3.LUT UR50, UR9, 0x1, URZ, 0xc0, !UPT ;  /* 0x0000000109327892 */ /* 0x000fc8000f8ec0ff */
[----:B------:R-:W3:Y:S01]  /*0fd0*/  F2I.U32.TRUNC.NTZ R2, R2 ;  /* 0x0000000200027305 */ /* 0x000ee2000020f000 */
[----:B------:R-:W-:Y:S02]  /*0fe0*/  UISETP.GT.U32.AND UP0, UPT, UR5, 0xffff, UPT ;  /* 0x0000ffff0500788c */ /* 0x000fe4000bf04070 */
[----:B------:R-:W-:Y:S02]  /*0ff0*/  UISETP.GT.U32.AND UP1, UPT, UR50, 0xffff, UPT ;  /* 0x0000ffff3200788c */ /* 0x000fe4000bf24070 */
[----:B------:R-:W-:Y:S01]  /*1000*/  USEL UR26, UR5, 0xffff, !UP0 ;  /* 0x0000ffff051a7887 */ /* 0x000fe2000c000000 */
[----:B--2---:R-:W-:Y:S01]  /*1010*/  R2UR UR4, R3 ;  /* 0x00000000030472ca */ /* 0x004fe200000e0000 */
[----:B------:R-:W-:Y:S02]  /*1020*/  USHF.R.U32.HI UR32, URZ, 0x1, UR9 ;  /* 0x00000001ff207899 */ /* 0x000fe40008011609 */
[----:B------:R-:W-:Y:S02]  /*1030*/  USHF.L.U32 UR31, UR9, 0x9, URZ ;  /* 0x00000009091f7899 */ /* 0x000fe400080006ff */
[----:B------:R-:W-:-:S02]  /*1040*/  USHF.L.U32 UR30, UR9, 0xb, URZ ;  /* 0x0000000b091e7899 */ /* 0x000fc400080006ff */
[----:B------:R-:W-:Y:S01]  /*1050*/  USEL UR27, UR50, 0xffff, !UP1 ;  /* 0x0000ffff321b7887 */ /* 0x000fe2000c800000 */
[----:B---3--:R-:W-:Y:S02]  /*1060*/  R2UR UR6, R2 ;  /* 0x00000000020672ca */ /* 0x008fe400000e0000 */
[----:B------:R-:W-:-:S03]  /*1070*/  PRMT R2, RZ, 0x7610, R2 ;  /* 0x00007610ff027816 */ /* 0x000fc60000000002 */
[----:B------:R-:W-:-:S04]  /*1080*/  UIADD3 UR5, UPT, UPT, -UR4, URZ, URZ ;  /* 0x000000ff04057290 */ /* 0x000fc8000fffe1ff */
[----:B------:R-:W-:-:S04]  /*1090*/  UIMAD UR5, UR7, UR5, UR16 ;  /* 0x00000005070572a4 */ /* 0x000fc8000f8e0210 */
[----:B------:R-:W-:Y:S02]  /*10a0*/  UIADD3 UR4, UPT, UPT, -UR6, URZ, URZ ;  /* 0x000000ff06047290 */ /* 0x000fe4000fffe1ff */
[----:B------:R-:W-:Y:S02]  /*10b0*/  IMAD.U32 R66, RZ, RZ, UR5 ;  /* 0x00000005ff427e24 */ /* 0x000fe4000f8e00ff */
[----:B------:R-:W-:-:S06]  /*10c0*/  UIMAD UR4, UR8, UR4, UR20 ;  /* 0x00000004080472a4 */ /* 0x000fcc000f8e0214 */
[----:B------:R-:W-:Y:S01]  /*10d0*/  IMAD.U32 R65, RZ, RZ, UR4 ;  /* 0x00000004ff417e24 */ /* 0x000fe2000f8e00ff */
[----:B-1----:R-:W-:Y:S06]  /*10e0*/  BRA.U UP4, `(.L_x_17) ;  /* 0x0000000104447547 */ /* 0x002fec000b800000 */
[----:B------:R-:W-:Y:S02]  /*10f0*/  R2UR UR4, R65 ;  /* 0x00000000410472ca */ /* 0x000fe400000e0000 */
[----:B------:R-:W-:-:S11]  /*1100*/  R2UR UR6, R66 ;  /* 0x00000000420672ca */ /* 0x000fd600000e0000 */
[----:B------:R-:W-:Y:S02]  /*1110*/  UISETP.NE.AND UP0, UPT, UR4, URZ, UPT ;  /* 0x000000ff0400728c */ /* 0x000fe4000bf05270 */
[----:B------:R-:W-:Y:S02]  /*1120*/  UISETP.NE.AND UP1, UPT, UR4, 0x1, UPT ;  /* 0x000000010400788c */ /* 0x000fe4000bf25270 */
[----:B------:R-:W-:Y:S02]  /*1130*/  UISETP.NE.AND UP2, UPT, UR6, URZ, UP0 ;  /* 0x000000ff0600728c */ /* 0x000fe40008745270 */
[----:B------:R-:W-:Y:S02]  /*1140*/  USEL UR4, URZ, 0x2, UP0 ;  /* 0x00000002ff047887 */ /* 0x000fe40008000000 */
[----:B------:R-:W-:Y:S02]  /*1150*/  USEL UR8, URZ, 0x1, UP2 ;  /* 0x00000001ff087887 */ /* 0x000fe40009000000 */
[----:B------:R-:W-:-:S02]  /*1160*/  UISETP.NE.AND UP2, UPT, UR6, URZ, UPT ;  /* 0x000000ff0600728c */ /* 0x000fc4000bf45270 */
[----:B------:R-:W-:Y:S02]  /*1170*/  USEL UR5, URZ, 0x4, UP1 ;  /* 0x00000004ff057887 */ /* 0x000fe40008800000 */
[----:B------:R-:W-:Y:S02]  /*1180*/  UISETP.NE.AND UP0, UPT, UR6, 0x1, UPT ;  /* 0x000000010600788c */ /* 0x000fe4000bf05270 */
[----:B------:R-:W-:Y:S02]  /*1190*/  USEL UR6, URZ, 0x8, UP1 ;  /* 0x00000008ff067887 */ /* 0x000fe40008800000 */
[----:B------:R-:W-:Y:S02]  /*11a0*/  USEL UR7, UR5, 0x4, UP2 ;  /* 0x0000000405077887 */ /* 0x000fe40009000000 */
[----:B------:R-:W-:Y:S02]  /*11b0*/  USEL UR4, UR4, 0x2, UP0 ;  /* 0x0000000204047887 */ /* 0x000fe40008000000 */
[----:B------:R-:W-:-:S02]  /*11c0*/  USEL UR5, UR6, 0x8, UP0 ;  /* 0x0000000806057887 */ /* 0x000fc40008000000 */
[----:B------:R-:W-:-:S04]  /*11d0*/  UIADD3 UR4, UPT, UPT, UR4, UR7, UR8 ;  /* 0x0000000704047290 */ /* 0x000fc8000fffe008 */
[----:B------:R-:W-:-:S06]  /*11e0*/  UIADD3 UR4, UPT, UPT, UR4, UR5, URZ ;  /* 0x0000000504047290 */ /* 0x000fcc000fffe0ff */
[----:B------:R-:W-:-:S07]  /*11f0*/  IMAD.U32 R2, RZ, RZ, UR4 ;  /* 0x00000004ff027e24 */ /* 0x000fce000f8e00ff */
.L_x_17:
[----:B------:R-:W1:Y:S01]  /*1200*/  S2UR UR36, SR_CTAID.Z ;  /* 0x00000000002479c3 */ /* 0x000e620000002700 */
[----:B------:R-:W-:Y:S01]  /*1210*/  UISETP.GE.AND UP0, UPT, UR21, 0x1, UPT ;  /* 0x000000011500788c */ /* 0x000fe2000bf06270 */
[----:B------:R-:W-:-:S08]  /*1220*/  UMOV UR33, 0x3 ;  /* 0x0000000300217882 */ /* 0x000fd00000000000 */
[----:B------:R-:W-:Y:S05]  /*1230*/  BRA.U !UP0, `(.L_x_18) ;  /* 0x0000000108d47547 */ /* 0x000fea000b800000 */
[----:B------:R-:W2:Y:S01]  /*1240*/  LDCU.128 UR12, c[0x0][0xb10] ;  /* 0x00016200ff0c77ac */ /* 0x000ea20008000c00 */
[----:B------:R-:W3:Y:S01]  /*1250*/  LDCU UR6, c[0x0][0x370] ;  /* 0x00006e00ff0677ac */ /* 0x000ee20008000800 */
[----:B------:R-:W4:Y:S01]  /*1260*/  LDCU UR5, c[0x0][0x374] ;  /* 0x00006e80ff0577ac */ /* 0x000f220008000800 */
[----:B------:R-:W1:Y:S01]  /*1270*/  LDCU UR28, c[0x0][0xb0c] ;  /* 0x00016180ff1c77ac */ /* 0x000e620008000800 */
[----:B------:R-:W1:Y:S01]  /*1280*/  LDCU UR4, c[0x0][0xb20] ;  /* 0x00016400ff0477ac */ /* 0x000e620008000800 */
[----:B------:R-:W1:Y:S01]  /*1290*/  LDCU.64 UR8, c[0x0][0xb28] ;  /* 0x00016500ff0877ac */ /* 0x000e620008000a00 */
[----:B--2---:R-:W-:Y:S02]  /*12a0*/  UISETP.NE.AND UP0, UPT, UR14, 0x1, UPT ;  /* 0x000000010e00788c */ /* 0x004fe4000bf05270 */
[----:B----4-:R-:W-:Y:S02]  /*12b0*/  UIMAD.WIDE.U32 UR10, UR5, UR15, URZ ;  /* 0x0000000f050a72a5 */ /* 0x010fe4000f8e00ff */
[----:B---3--:R-:W-:-:S02]  /*12c0*/  UIMAD.WIDE.U32 UR22, UR6, UR12, URZ ;  /* 0x0000000c061672a5 */ /* 0x008fc4000f8e00ff */
[----:B-1----:R-:W-:Y:S02]  /*12d0*/  UISETP.NE.AND UP1, UPT, UR28, 0x1, UPT ;  /* 0x000000011c00788c */ /* 0x002fe4000bf25270 */
[----:B------:R-:W-:Y:S01]  /*12e0*/  UISETP.NE.AND UP2, UPT, UR21, 0x1, UPT ;  /* 0x000000011500788c */ /* 0x000fe2000bf45270 */
[----:B------:R-:W-:Y:S02]  /*12f0*/  UMOV UR10, UR11 ;  /* 0x0000000b000a7c82 */ /* 0x000fe40008000000 */
[----:B------:R-:W-:Y:S01]  /*1300*/  UMOV UR22, UR23 ;  /* 0x0000001700167c82 */ /* 0x000fe20008000000 */
[----:B------:R-:W-:Y:S02]  /*1310*/  @UP0 USHF.R.U32.HI UR5, URZ, UR4, UR10 ;  /* 0x00000004ff050299 */ /* 0x000fe4000801160a */
[----:B------:R-:W-:Y:S02]  /*1320*/  UIMAD.WIDE.U32 UR24, UR20, UR15, URZ ;  /* 0x0000000f141872a5 */ /* 0x000fe4000f8e00ff */
[----:B------:R-:W-:-:S02]  /*1330*/  UIMAD.WIDE.U32 UR10, UR5, UR8, URZ ;  /* 0x00000008050a72a5 */ /* 0x000fc4000f8e00ff */
[----:B------:R-:W-:Y:S02]  /*1340*/  @UP1 USHF.R.U32.HI UR6, URZ, UR13, UR22 ;  /* 0x0000000dff061299 */ /* 0x000fe40008011616 */
[----:B------:R-:W-:Y:S02]  /*1350*/  UIMAD.WIDE.U32 UR18, UR16, UR12, URZ ;  /* 0x0000000c101272a5 */ /* 0x000fe4000f8e00ff */
[----:B------:R-:W-:Y:S01]  /*1360*/  UIMAD.WIDE.U32 UR22, UR6, UR8, URZ ;  /* 0x00000008061672a5 */ /* 0x000fe2000f8e00ff */
[----:B------:R-:W-:Y:S01]  /*1370*/  UMOV UR24, UR25 ;  /* 0x0000001900187c82 */ /* 0x000fe20008000000 */
[----:B------:R-:W-:Y:S01]  /*1380*/  UMOV UR10, UR11 ;  /* 0x0000000b000a7c82 */ /* 0x000fe20008000000 */
[----:B------:R-:W-:Y:S02]  /*1390*/  USHF.R.U32.HI UR24, URZ, UR4, UR24 ;  /* 0x00000004ff187299 */ /* 0x000fe40008011618 */
[----:B------:R-:W-:Y:S02]  /*13a0*/  @UP2 USHF.R.U32.HI UR5, URZ, UR9, UR10 ;  /* 0x00000009ff052299 */ /* 0x000fe4000801160a */
[----:B------:R-:W-:Y:S01]  /*13b0*/  UMOV UR7, UR23 ;  /* 0x0000001700077c82 */ /* 0x000fe20008000000 */
[----:B------:R-:W-:Y:S01]  /*13c0*/  UMOV UR18, UR19 ;  /* 0x0000001300127c82 */ /* 0x000fe20008000000 */
[----:B------:R-:W-:-:S02]  /*13d0*/  @UP2 USHF.R.U32.HI UR6, URZ, UR9, UR7 ;  /* 0x00000009ff062299 */ /* 0x000fc40008011607 */
[----:B------:R-:W-:Y:S02]  /*13e0*/  USHF.R.U32.HI UR18, URZ, UR13, UR18 ;  /* 0x0000000dff127299 */ /* 0x000fe40008011612 */
[----:B------:R-:W-:Y:S02]  /*13f0*/  USEL UR4, UR20, UR24, !UP0 ;  /* 0x0000001814047287 */ /* 0x000fe4000c000000 */
[----:B------:R-:W-:Y:S02]  /*1400*/  UIMAD UR7, UR5, UR21, URZ ;  /* 0x00000015050772a4 */ /* 0x000fe4000f8e02ff */
[----:B------:R-:W-:Y:S02]  /*1410*/  USEL UR5, UR16, UR18, !UP1 ;  /* 0x0000001210057287 */ /* 0x000fe4000c800000 */
[----:B------:R-:W-:Y:S02]  /*1420*/  UIMAD UR12, UR6, UR21, URZ ;  /* 0x00000015060c72a4 */ /* 0x000fe4000f8e02ff */
[----:B------:R-:W-:-:S02]  /*1430*/  UISETP.GE.AND UP0, UPT, UR4, UR7, UPT ;  /* 0x000000070400728c */ /* 0x000fc4000bf06270 */
[----:B------:R-:W-:Y:S02]  /*1440*/  UIMAD.WIDE.U32 UR10, UR4, UR8, URZ ;  /* 0x00000008040a72a5 */ /* 0x000fe4000f8e00ff */
[----:B------:R-:W-:Y:S02]  /*1450*/  UISETP.GE.OR UP0, UPT, UR5, UR12, UP0 ;  /* 0x0000000c0500728c */ /* 0x000fe40008706670 */
[----:B------:R-:W-:Y:S02]  /*1460*/  UIMAD.WIDE.U32 UR12, UR5, UR8, URZ ;  /* 0x00000008050c72a5 */ /* 0x000fe4000f8e00ff */
[----:B------:R-:W-:Y:S01]  /*1470*/  UIADD3 UR10, UPT, UPT, -UR4, URZ, URZ ;  /* 0x000000ff040a7290 */ /* 0x000fe2000fffe1ff */
[----:B------:R-:W-:Y:S01]  /*1480*/  UMOV UR8, UR11 ;  /* 0x0000000b00087c82 */ /* 0x000fe20008000000 */
[----:B------:R-:W-:Y:S02]  /*1490*/  UIADD3 UR11, UPT, UPT, -UR5, URZ, URZ ;  /* 0x000000ff050b7290 */ /* 0x000fe4000fffe1ff */
[----:B------:R-:W-:-:S03]  /*14a0*/  USHF.R.U32.HI UR8, URZ, UR9, UR8 ;  /* 0x00000009ff087299 */ /* 0x000fc60008011608 */
[----:B------:R-:W-:Y:S01]  /*14b0*/  @!UP0 UMOV UR7, UR13 ;  /* 0x0000000d00078c82 */ /* 0x000fe20008000000 */
[----:B------:R-:W-:Y:S02]  /*14c0*/  UIMAD UR20, UR14, UR10, UR20 ;  /* 0x0000000a0e1472a4 */ /* 0x000fe4000f8e0214 */
[----:B------:R-:W-:Y:S02]  /*14d0*/  USEL UR8, UR4, UR8, !UP2 ;  /* 0x0000000804087287 */ /* 0x000fe4000d000000 */
[----:B------:R-:W-:Y:S02]  /*14e0*/  @!UP0 USHF.R.U32.HI UR7, URZ, UR9, UR7 ;  /* 0x00000009ff078299 */ /* 0x000fe40008011607 */
[----:B------:R-:W-:Y:S02]  /*14f0*/  UIADD3 UR9, UPT, UPT, -UR8, URZ, URZ ;  /* 0x000000ff08097290 */ /* 0x000fe4000fffe1ff */
[----:B------:R-:W-:Y:S02]  /*1500*/  @!UP0 USEL UR7, UR5, UR7, !UP2 ;  /* 0x0000000705078287 */ /* 0x000fe4000d000000 */
[----:B------:R-:W-:-:S02]  /*1510*/  UIMAD UR9, UR21, UR9, UR4 ;  /* 0x00000009150972a4 */ /* 0x000fc4000f8e0204 */
[----:B------:R-:W-:Y:S02]  /*1520*/  @!UP0 UIADD3 UR8, UPT, UPT, UR8, -UR7, URZ ;  /* 0x8000000708088290 */ /* 0x000fe4000fffe0ff */
[----:B------:R-:W-:Y:S02]  /*1530*/  @!UP0 UIMAD UR6, UR9, UR6, UR7 ;  /* 0x00000006090682a4 */ /* 0x000fe4000f8e0207 */
[----:B------:R-:W-:Y:S02]  /*1540*/  @!UP0 UIMAD UR4, UR8, UR21, UR5 ;  /* 0x00000015080482a4 */ /* 0x000fe4000f8e0205 */
[----:B------:R-:W-:Y:S02]  /*1550*/  UIMAD UR16, UR28, UR11, UR16 ;  /* 0x0000000b1c1072a4 */ /* 0x000fe4000f8e0210 */
[----:B------:R-:W-:Y:S01]  /*1560*/  UIMAD UR20, UR4, UR14, UR20 ;  /* 0x0000000e041472a4 */ /* 0x000fe2000f8e0214 */
[----:B------:R-:W-:Y:S02]  /*1570*/  @!UP0 UMOV UR5, UR6 ;  /* 0x0000000600058c82 */ /* 0x000fe40008000000 */
[----:B------:R-:W-:-:S12]  /*1580*/  UIMAD UR16, UR5, UR28, UR16 ;  /* 0x0000001c051072a4 */ /* 0x000fd8000f8e0210 */
.L_x_18:
[----:B------:R-:W-:Y:S02]  /*1590*/  UISETP.NE.AND UP1, UPT, UR29, 0x1, UPT ;  /* 0x000000011d00788c */ /* 0x000fe4000bf25270 */
[----:B------:R-:W-:Y:S02]  /*15a0*/  ULOP3.LUT UR27, UR27, 0xffff, URZ, 0xc0, !UPT ;  /* 0x0000ffff1b1b7892 */ /* 0x000fe4000f8ec0ff */
[----:B------:R-:W-:Y:S02]  /*15b0*/  ULOP3.LUT UR26, UR26, 0xffff, URZ, 0xc0, !UPT ;  /* 0x0000ffff1a1a7892 */ /* 0x000fe4000f8ec0ff */
[----:B------:R-:W-:Y:S02]  /*15c0*/  UISETP.NE.AND UP0, UPT, UR17, 0x2, UPT ;  /* 0x000000021100788c */ /* 0x000fe4000bf05270 */
[----:B------:R-:W-:Y:S02]  /*15d0*/  ULOP3.LUT UR31, UR31, 0x400, URZ, 0xc0, !UPT ;  /* 0x000004001f1f7892 */ /* 0x000fe4000f8ec0ff */
[----:B------:R-:W-:-:S02]  /*15e0*/  ULOP3.LUT UR30, UR30, 0x800, URZ, 0xc0, !UPT ;  /* 0x000008001e1e7892 */ /* 0x000fc4000f8ec0ff */
[----:B------:R-:W-:Y:S02]  /*15f0*/  USHF.L.U32 UR27, UR34, UR27, URZ ;  /* 0x0000001b221b7299 */ /* 0x000fe400080006ff */
[----:B------:R-:W-:Y:S01]  /*1600*/  USHF.L.U32 UR26, UR33, UR26, URZ ;  /* 0x0000001a211a7299 */ /* 0x000fe200080006ff */
[----:B------:R-:W-:Y:S11]  /*1610*/  BRA.U UP1, `(.L_x_19) ;  /* 0x0000000101447547 */ /* 0x000ff6000b800000 */
[----:B------:R-:W2:Y:S01]  /*1620*/  LDCU.128 UR8, c[0x0][0xb10] ;  /* 0x00016200ff0877ac */ /* 0x000ea20008000c00 */
[----:B------:R-:W3:Y:S01]  /*1630*/  LDCU UR12, c[0x0][0xb0c] ;  /* 0x00016180ff0c77ac */ /* 0x000ee20008000800 */
[----:B------:R-:W4:Y:S01]  /*1640*/  LDCU UR13, c[0x0][0xb20] ;  /* 0x00016400ff0d77ac */ /* 0x000f220008000800 */
[----:B--2---:R-:W-:Y:S02]  /*1650*/  UIMAD.WIDE.U32 UR6, UR16, UR8, URZ ;  /* 0x00000008100672a5 */ /* 0x004fe4000f8e00ff */
[----:B------:R-:W-:Y:S02]  /*1660*/  UIMAD.WIDE.U32 UR4, UR20, UR11, URZ ;  /* 0x0000000b140472a5 */ /* 0x000fe4000f8e00ff */
[----:B---3--:R-:W-:Y:S02]  /*1670*/  UISETP.NE.AND UP2, UPT, UR12, 0x1, UPT ;  /* 0x000000010c00788c */ /* 0x008fe4000bf45270 */
[----:B------:R-:W-:Y:S01]  /*1680*/  UISETP.NE.AND UP1, UPT, UR10, 0x1, UPT ;  /* 0x000000010a00788c */ /* 0x000fe2000bf25270 */
[----:B------:R-:W-:-:S02]  /*1690*/  UMOV UR6, UR7 ;  /* 0x0000000700067c82 */ /* 0x000fc40008000000 */
[----:B------:R-:W-:Y:S01]  /*16a0*/  UMOV UR4, UR5 ;  /* 0x0000000500047c82 */ /* 0x000fe20008000000 */
[----:B------:R-:W-:Y:S02]  /*16b0*/  USHF.R.U32.HI UR6, URZ, UR9, UR6 ;  /* 0x00000009ff067299 */ /* 0x000fe40008011606 */
[----:B----4-:R-:W-:Y:S02]  /*16c0*/  USHF.R.U32.HI UR4, URZ, UR13, UR4 ;  /* 0x0000000dff047299 */ /* 0x010fe40008011604 */
[----:B------:R-:W-:Y:S02]  /*16d0*/  USEL UR5, UR16, UR6, !UP2 ;  /* 0x0000000610057287 */ /* 0x000fe4000d000000 */
[----:B------:R-:W-:-:S04]  /*16e0*/  USEL UR4, UR20, UR4, !UP1 ;  /* 0x0000000414047287 */ /* 0x000fc8000c800000 */
[----:B------:R-:W-:Y:S02]  /*16f0*/  UIADD3 UR6, UPT, UPT, UR5, -UR4, URZ ;  /* 0x8000000405067290 */ /* 0x000fe4000fffe0ff */
[----:B------:R-:W-:Y:S02]  /*1700*/  UIADD3 UR4, UPT, UPT, -UR5, UR4, URZ ;  /* 0x0000000405047290 */ /* 0x000fe4000fffe1ff */
[----:B------:R-:W-:Y:S02]  /*1710*/  UIMAD UR20, UR6, UR10, UR20 ;  /* 0x0000000a061472a4 */ /* 0x000fe4000f8e0214 */
[----:B------:R-:W-:-:S12]  /*1720*/  UIMAD UR16, UR4, UR12, UR16 ;  /* 0x0000000c041072a4 */ /* 0x000fd8000f8e0210 */
.L_x_19:
[----:B------:R-:W-:Y:S05]  /*1730*/  BRA.U !UP5, `(.L_x_20) ;  /* 0x000000010d0c7547 */ /* 0x000fea000b800000 */
[----:B------:R-:W-:Y:S01]  /*1740*/  UCGABAR_WAIT ;  /* 0x0000000000007dc7 */ /* 0x000fe20008000000 */
[----:B------:R-:W-:Y:S01]  /*1750*/  CCTL.IVALL ;  /* 0x00000000ff00798f */ /* 0x000fe20002000000 */
[----:B------:R-:W-:Y:S05]  /*1760*/  BRA `(.L_x_21) ;  /* 0x0000000000047947 */ /* 0x000fea0003800000 */
.L_x_20:
[----:B------:R-:W-:Y:S06]  /*1770*/  BAR.SYNC.DEFER_BLOCKING 0x0 ;  /* 0x0000000000007b1d */ /* 0x000fec0000010000 */
.L_x_21:
[----:B------:R-:W-:Y:S05]  /*1780*/  BRA.U UP0, `(.L_x_22) ;  /* 0x0000001100b87547 */ /* 0x000fea000b800000 */
[----:B------:R-:W2:Y:S01]  /*1790*/  LDCU UR7, c[0x0][0x38c] ;  /* 0x00007180ff0777ac */ /* 0x000ea20008000800 */
[----:B------:R-:W3:Y:S01]  /*17a0*/  S2UR UR8, SR_CgaCtaId ;  /* 0x00000000000879c3 */ /* 0x000ee20000008800 */
[----:B------:R-:W-:Y:S01]  /*17b0*/  PLOP3.LUT P1, PT, PT, PT, UP3, 0x80, 0x8 ;  /* 0x000000000008781c */ /* 0x000fe20003f2f038 */
[----:B------:R-:W-:Y:S01]  /*17c0*/  IMAD.MOV.U32 R12, RZ, RZ, 0x1 ;  /* 0x00000001ff0c7424 */ /* 0x000fe200078e00ff */
[----:B------:R-:W-:Y:S01]  /*17d0*/  UISETP.NE.AND UP0, UPT, UR17, URZ, UPT ;  /* 0x000000ff1100728c */ /* 0x000fe2000bf05270 */
[----:B------:R-:W-:Y:S01]  /*17e0*/  ISETP.EQ.OR P2, PT, R0, RZ, P3 ;  /* 0x000000ff0000720c */ /* 0x000fe20001f42670 */
[----:B------:R-:W-:Y:S01]  /*17f0*/  UMOV UR21, 0x400 ;  /* 0x0000040000157882 */ /* 0x000fe20000000000 */
[----:B------:R-:W-:Y:S01]  /*1800*/  USHF.L.U32 UR5, UR32, 0x5, URZ ;  /* 0x0000000520057899 */ /* 0x000fe200080006ff */
[----:B------:R-:W-:Y:S01]  /*1810*/  PLOP3.LUT P1, PT, P1, PT, PT, 0x8, 0x80 ;  /* 0x000000000080781c */ /* 0x000fe20000f2e170 */
[----:B------:R-:W-:Y:S01]  /*1820*/  USEL UR25, UR48, 0x2, UP0 ;  /* 0x0000000230197887 */ /* 0x000fe20008000000 */
[----:B------:R-:W-:Y:S01]  /*1830*/  CS2R R10, SRZ ;  /* 0x00000000000a7805 */ /* 0x000fe2000001ff00 */
[----:B------:R-:W-:Y:S01]  /*1840*/  IMAD.MOV.U32 R9, RZ, RZ, RZ ;  /* 0x000000ffff097224 */ /* 0x000fe200078e00ff */
[----:B------:R-:W4:Y:S01]  /*1850*/  LDCU UR43, c[0x0][0x370] ;  /* 0x00006e00ff2b77ac */ /* 0x000f220008000800 */
[----:B------:R-:W-:Y:S01]  /*1860*/  IMAD.MOV.U32 R8, RZ, RZ, 0x1 ;  /* 0x00000001ff087424 */ /* 0x000fe200078e00ff */
[----:B------:R-:W1:Y:S01]  /*1870*/  LDCU.64 UR28, c[0x0][0x348] ;  /* 0x00006900ff1c77ac */ /* 0x000e620008000a00 */
[----:B--2---:R-:W-:-:S02]  /*1880*/  UIADD3 UR6, UPT, UPT, UR7, 0x1f, URZ ;  /* 0x0000001f07067890 */ /* 0x004fc4000fffe0ff */
[----:B------:R-:W-:Y:S02]  /*1890*/  UIADD3 UR49, UPT, UPT, UR7, 0x3e, URZ ;  /* 0x0000003e07317890 */ /* 0x000fe4000fffe0ff */
[----:B------:R-:W-:Y:S02]  /*18a0*/  USHF.R.S32.HI UR4, URZ, 0x1f, UR6 ;  /* 0x0000001fff047899 */ /* 0x000fe40008011406 */
[----:B---3--:R-:W-:Y:S02]  /*18b0*/  ULEA UR21, UR8, UR21, 0x18 ;  /* 0x0000001508157291 */ /* 0x008fe4000f8ec0ff */
[----:B------:R-:W-:Y:S02]  /*18c0*/  ULEA.HI UR4, UR4, UR6, URZ, 0x5 ;  /* 0x0000000604047291 */ /* 0x000fe4000f8f28ff */
[----:B------:R-:W-:Y:S02]  /*18d0*/  UIADD3 UR6, UPT, UPT, UR7, -0x1, URZ ;  /* 0xffffffff07067890 */ /* 0x000fe4000fffe0ff */
[----:B------:R-:W-:-:S02]  /*18e0*/  USHF.R.S32.HI UR45, URZ, 0x5, UR4 ;  /* 0x00000005ff2d7899 */ /* 0x000fc40008011404 */
[----:B------:R-:W-:Y:S02]  /*18f0*/  UISETP.GE.U32.AND UP1, UPT, UR6, -0x3f, UPT ;  /* 0xffffffc10600788c */ /* 0x000fe4000bf26070 */
[----:B------:R-:W-:Y:S02]  /*1900*/  UISETP.LT.U32.AND UP0, UPT, UR45, 0x3, UPT ;  /* 0x000000032d00788c */ /* 0x000fe4000bf01070 */
[----:B------:R-:W-:Y:S02]  /*1910*/  ULEA UR38, UR31, UR21, 0x2 ;  /* 0x000000151f267291 */ /* 0x000fe4000f8e10ff */
[----:B------:R-:W-:Y:S02]  /*1920*/  USEL UR44, UR45, 0x3, UP0 ;  /* 0x000000032d2c7887 */ /* 0x000fe40008000000 */
[----:B------:R-:W-:Y:S02]  /*1930*/  ULEA UR37, UR30, UR21, 0x2 ;  /* 0x000000151e257291 */ /* 0x000fe4000f8e10ff */
[----:B------:R-:W-:-:S02]  /*1940*/  UIADD3 UR24, UPT, UPT, UR44, -0x1, URZ ;  /* 0xffffffff2c187890 */ /* 0x000fc4000fffe0ff */
[----:B------:R-:W-:Y:S01]  /*1950*/  @UP1 UIADD3 UR24, UPT, UPT, UR44, URZ, URZ ;  /* 0x000000ff2c181290 */ /* 0x000fe2000fffe0ff */
[----:B------:R-:W2:Y:S01]  /*1960*/  LDCU UR41, c[0x0][0x374] ;  /* 0x00006e80ff2977ac */ /* 0x000ea20008000800 */
[----:B------:R-:W-:Y:S02]  /*1970*/  ULOP3.LUT UR47, UR5, 0x20, URZ, 0xe2, !UPT ;  /* 0x00000020052f7892 */ /* 0x000fe4000f8ee2ff */
[----:B------:R-:W-:Y:S02]  /*1980*/  UIADD3 UR38, UPT, UPT, UR38, 0x8800, URZ ;  /* 0x0000880026267890 */ /* 0x000fe4000fffe0ff */
[----:B------:R-:W-:Y:S02]  /*1990*/  UIADD3 UR37, UPT, UPT, UR37, 0xe800, URZ ;  /* 0x0000e80025257890 */ /* 0x000fe4000fffe0ff */
[----:B------:R-:W-:Y:S02]  /*19a0*/  UIADD3 UR46, UPT, UPT, UR45, -UR44, URZ ;  /* 0x8000002c2d2e7290 */ /* 0x000fe4000fffe0ff */
[----:B------:R-:W-:Y:S01]  /*19b0*/  UIADD3 UR24, UPT, UPT, UR24, 0x1, URZ ;  /* 0x0000000118187890 */ /* 0x000fe2000fffe0ff */
[----:B-1--4-:R-:W-:-:S11]  /*19c0*/  UMOV UR7, URZ ;  /* 0x000000ff00077c82 */ /* 0x012fd60008000000 */
.L_x_42:
[----:B-1----:R-:W1:Y:S02]  /*19d0*/  S2UR UR4, SR_CgaCtaId ;  /* 0x00000000000479c3 */ /* 0x002e640000008800 */
[----:B-1----:R-:W-:-:S09]  /*19e0*/  UISETP.NE.AND UP0, UPT, UR4, URZ, UPT ;  /* 0x000000ff0400728c */ /* 0x002fd2000bf05270 */
[----:B------:R-:W-:Y:S05]  /*19f0*/  BRA.U UP0, `(.L_x_23) ;  /* 0x0000000100287547 */ /* 0x000fea000b800000 */
[----:B------:R-:W-:Y:S02]  /*1a00*/  LEA R0, R9, UR21, 0x3 ;  /* 0x0000001509007c11 */ /* 0x000fe4000f8e18ff */
[----:B------:R-:W-:-:S04]  /*1a10*/  SHF.L.U32 R3, R8, 0x1f, RZ ;  /* 0x0000001f08037819 */ /* 0x000fc800000006ff */
[----:B------:R-:W1:Y:S02]  /*1a20*/  SYNCS.PHASECHK.TRANS64.TRYWAIT P0, [R0+URZ+0xf0], R3 ;  /* 0x0000f003000075a7 */ /* 0x000e6400080011ff */
[----:B-1----:R-:W-:Y:S05]  /*1a30*/  @!P0 BRA `(.L_x_24) ;  /* 0x0000007000308947 */ /* 0x002fea0003800000 */
.L_x_137:
[----:B------:R3:W-:Y:S01]  /*1a40*/  SYNCS.ARRIVE.TRANS64.A1T0 RZ, [R0+URZ+0xe0], RZ ;  /* 0x0000e0ff00ff79a7 */ /* 0x0007e200081000ff */
[----:B------:R-:W-:-:S05]  /*1a50*/  VIADD R9, R9, 0x1 ;  /* 0x0000000109097836 */ /* 0x000fca0000000000 */
[----:B------:R-:W-:-:S04]  /*1a60*/  ISETP.NE.AND P0, PT, R9, 0x2, PT ;  /* 0x000000020900780c */ /* 0x000fc80003f05270 */
[----:B-1----:R-:W-:Y:S02]  /*1a70*/  SEL R3, RZ, 0x1, P0 ;  /* 0x00000001ff037807 */ /* 0x002fe40000000000 */
[----:B------:R-:W-:Y:S02]  /*1a80*/  SEL R9, R9, RZ, P0 ;  /* 0x000000ff09097207 */ /* 0x000fe40000000000 */
[----:B------:R-:W-:-:S07]  /*1a90*/  LOP3.LUT R8, R8, R3, RZ, 0x3c, !PT ;  /* 0x0000000308087212 */ /* 0x000fce00078e3cff */
.L_x_23:
[----:B------:R-:W-:Y:S01]  /*1aa0*/  ULEA UR4, UR7, UR21, 0x3 ;  /* 0x0000001507047291 */ /* 0x000fe2000f8e18ff */
[----:B---3--:R-:W-:Y:S01]  /*1ab0*/  SHF.L.U32 R0, R12, 0x1f, RZ ;  /* 0x0000001f0c007819 */ /* 0x008fe200000006ff */
[----:B------:R-:W-:Y:S02]  /*1ac0*/  UISETP.GE.U32.AND UP0, UPT, UR49, 0x3f, UPT ;  /* 0x0000003f3100788c */ /* 0x000fe4000bf06070 */
[----:B------:R-:W-:Y:S02]  /*1ad0*/  ULEA UR11, UR20, UR50, 0x1 ;  /* 0x00000032140b7291 */ /* 0x000fe4000f8e08ff */
[----:B------:R-:W-:Y:S02]  /*1ae0*/  ULEA UR35, UR16, UR47, 0x6 ;  /* 0x0000002f10237291 */ /* 0x000fe4000f8e30ff */
[----:B------:R-:W-:Y:S01]  /*1af0*/  USHF.L.U32 UR11, UR11, 0x6, URZ ;  /* 0x000000060b0b7899 */ /* 0x000fe200080006ff */
[----:B------:R1:W3:Y:S01]  /*1b00*/  SYNCS.PHASECHK.TRANS64.TRYWAIT P0, [UR4+0x18], R0 ;  /* 0x00001800ff0075a7 */ /* 0x0002e20008001104 */
[----:B------:R-:W-:Y:S01]  /*1b10*/  UMOV UR6, URZ ;  /* 0x000000ff00067c82 */ /* 0x000fe20008000000 */
[----:B------:R-:W-:Y:S09]  /*1b20*/  BRA.U !UP0, `(.L_x_25) ;  /* 0x0000000108c87547 */ /* 0x000ff2000b800000 */
[----:B------:R-:W-:Y:S01]  /*1b30*/  UMOV UR13, URZ ;  /* 0x000000ff000d7c82 */ /* 0x000fe20008000000 */
[----:B------:R-:W-:-:S05]  /*1b40*/  UMOV UR4, UR7 ;  /* 0x0000000700047c82 */ /* 0x000fca0008000000 */
.L_x_31:
[----:B------:R-:W-:Y:S01]  /*1b50*/  ULEA UR33, UR4, UR21, 0x3 ;  /* 0x0000001504217291 */ /* 0x000fe2000f8e18ff */
[----:B---3--:R-:W-:Y:S01]  /*1b60*/  @!P3 MOV R2, 0x6000 ;  /* 0x000060000002b802 */ /* 0x008fe20000000f00 */
[----:B-1-3--:R-:W-:Y:S10]  /*1b70*/  @P0 BRA `(.L_x_26) ;  /* 0x00000000000c0947 */ /* 0x00aff40003800000 */
[----:B------:R-:W-:-:S04]  /*1b80*/  SHF.L.U32 R3, R12, 0x1f, RZ ;  /* 0x0000001f0c037819 */ /* 0x000fc800000006ff */
[----:B------:R-:W3:Y:S02]  /*1b90*/  SYNCS.PHASECHK.TRANS64.TRYWAIT P0, [UR33+0x18], R3 ;  /* 0x00001803ff0075a7 */ /* 0x000ee40008001121 */
[----:B---3--:R-:W-:Y:S05]  /*1ba0*/  @!P0 BRA `(.L_x_27) ;  /* 0x0000006c00e88947 */ /* 0x008fea0003800000 */
.L_x_26:
[----:B------:R3:W-:Y:S01]  /*1bb0*/  @!P3 SYNCS.ARRIVE.TRANS64 RZ, [UR33], R2 ;  /* 0x00000002ffffb9a7 */ /* 0x0007e20008000021 */
[----:B------:R-:W-:-:S04]  /*1bc0*/  ULOP3.LUT UR5, UR25, 0x2, URZ, 0xfc, !UPT ;  /* 0x0000000219057892 */ /* 0x000fc8000f8efcff */
[----:B------:R-:W-:-:S09]  /*1bd0*/  UISETP.NE.AND UP0, UPT, UR5, 0x2, UPT ;  /* 0x000000020500788c */ /* 0x000fd2000bf05270 */
[----:B------:R-:W-:Y:S05]  /*1be0*/  BRA.U UP0, `(.L_x_28) ;  /* 0x0000000100047547 */ /* 0x000fea000b800000 */
[----:B--2---:R-:W-:Y:S05]  /*1bf0*/  BPT.TRAP 0x1 ;  /* 0x000000040000795c */ /* 0x004fea0000300000 */
.L_x_28:
[----:B------:R-:W-:Y:S04]  /*1c00*/  BSSY.RECONVERGENT B0, `(.L_x_29) ;  /* 0x0000003000007945 */ /* 0x000fe80003800200 */
[----:B------:R-:W-:Y:S05]  /*1c10*/  @P2 BRA `(.L_x_30) ;  /* 0x0000000000042947 */ /* 0x000fea0003800000 */
[----:B--2---:R-:W-:Y:S05]  /*1c20*/  BPT.TRAP 0x1 ;  /* 0x000000040000795c */ /* 0x004fea0000300000 */
.L_x_30:
[----:B--2---:R-:W-:Y:S05]  /*1c30*/  BSYNC.RECONVERGENT B0 ;  /* 0x0000000000007941 */ /* 0x004fea0003800200 */
.L_x_29:
[----:B------:R-:W-:Y:S02]  /*1c40*/  UIADD3 UR5, UPT, UPT, UR4, 0x1, URZ ;  /* 0x0000000104057890 */ /* 0x000fe4000fffe0ff */
[----:B------:R-:W-:Y:S02]  /*1c50*/  USHF.L.U32 UR34, UR13, 0x5, URZ ;  /* 0x000000050d227899 */ /* 0x000fe400080006ff */
[----:B------:R-:W-:Y:S02]  /*1c60*/  UISETP.NE.AND UP0, UPT, UR5, 0x3, UPT ;  /* 0x000000030500788c */ /* 0x000fe4000bf05270 */
[----:B------:R-:W-:Y:S02]  /*1c70*/  UIADD3 UR13, UPT, UPT, UR13, 0x1, URZ ;  /* 0x000000010d0d7890 */ /* 0x000fe4000fffe0ff */
[----:B------:R-:W-:Y:S02]  /*1c80*/  USEL UR6, URZ, 0x1, UP0 ;  /* 0x00000001ff067887 */ /* 0x000fe40008000000 */
[----:B------:R-:W-:-:S02]  /*1c90*/  USEL UR7, UR5, URZ, UP0 ;  /* 0x000000ff05077287 */ /* 0x000fc40008000000 */
[----:B------:R-:W-:Y:S02]  /*1ca0*/  UIADD3 UR14, UP1, UPT, UR28, 0x80, URZ ;  /* 0x000000801c0e7890 */ /* 0x000fe4000ff3e0ff */
[----:B------:R-:W-:Y:S01]  /*1cb0*/  ULEA UR5, UR7, UR21, 0x3 ;  /* 0x0000001507057291 */ /* 0x000fe2000f8e18ff */
[----:B------:R-:W-:Y:S01]  /*1cc0*/  LOP3.LUT R12, R12, UR6, RZ, 0x3c, !PT ;  /* 0x000000060c0c7c12 */ /* 0x000fe2000f8e3cff */
[----:B------:R-:W-:Y:S02]  /*1cd0*/  ULEA UR6, UR4, UR31, 0xb ;  /* 0x0000001f04067291 */ /* 0x000fe4000f8e58ff */
[----:B------:R-:W-:Y:S01]  /*1ce0*/  UIADD3.X UR15, UPT, UPT, URZ, UR29, URZ, UP1, !UPT ;  /* 0x0000001dff0f7290 */ /* 0x000fe20008ffe4ff */
[----:B-1----:R-:W-:Y:S01]  /*1cf0*/  SHF.L.U32 R0, R12, 0x1f, RZ ;  /* 0x0000001f0c007819 */ /* 0x002fe200000006ff */
[----:B------:R-:W-:Y:S02]  /*1d00*/  ULEA UR6, UR6, UR21, 0x2 ;  /* 0x0000001506067291 */ /* 0x000fe4000f8e10ff */
[----:B------:R-:W-:Y:S01]  /*1d10*/  UPRMT UR16, URZ, 0x5410, UR27 ;  /* 0x00005410ff107896 */ /* 0x000fe2000800001b */
[----:B------:R4:W1:Y:S01]  /*1d20*/  SYNCS.PHASECHK.TRANS64.TRYWAIT P0, [UR5+0x18], R0 ;  /* 0x00001800ff0075a7 */ /* 0x0008620008001105 */
[----:B------:R-:W-:-:S02]  /*1d30*/  ULEA UR5, UR4, UR30, 0xc ;  /* 0x0000001e04057291 */ /* 0x000fc4000f8e60ff */
[----:B------:R-:W-:Y:S02]  /*1d40*/  UIADD3 UR4, UP0, UPT, UR28, 0x180, URZ ;  /* 0x000001801c047890 */ /* 0x000fe4000ff1e0ff */
[----:B------:R-:W-:Y:S02]  /*1d50*/  ULEA UR5, UR5, UR21, 0x2 ;  /* 0x0000001505057291 */ /* 0x000fe4000f8e10ff */
[----:B------:R-:W-:Y:S02]  /*1d60*/  UIADD3 UR32, UPT, UPT, UR6, 0x8800, URZ ;  /* 0x0000880006207890 */ /* 0x000fe4000fffe0ff */
[----:B------:R-:W-:Y:S02]  /*1d70*/  UIADD3 UR8, UPT, UPT, UR5, 0xe800, URZ ;  /* 0x0000e80005087890 */ /* 0x000fe4000fffe0ff */
[----:B------:R-:W-:Y:S02]  /*1d80*/  UIADD3.X UR5, UPT, UPT, URZ, UR29, URZ, UP0, !UPT ;  /* 0x0000001dff057290 */ /* 0x000fe400087fe4ff */
[----:B------:R-:W-:-:S02]  /*1d90*/  UISETP.NE.AND UP0, UPT, UR13, UR24, UPT ;  /* 0x000000180d00728c */ /* 0x000fc4000bf05270 */
[----:B------:R-:W-:Y:S01]  /*1da0*/  UPRMT UR6, URZ, 0x5410, UR26 ;  /* 0x00005410ff067896 */ /* 0x000fe2000800001a */
[----:B------:R-:W-:Y:S01]  /*1db0*/  UMOV UR18, 0x0 ;  /* 0x0000000000127882 */ /* 0x000fe20000000000 */
[----:B------:R-:W-:Y:S01]  /*1dc0*/  UMOV UR19, 0x10000000 ;  /* 0x1000000000137882 */ /* 0x000fe20000000000 */
[----:B------:R-:W-:Y:S01]  /*1dd0*/  UMOV UR12, UR36 ;  /* 0x00000024000c7c82 */ /* 0x000fe20008000000 */
[----:B------:R-:W-:Y:S01]  /*1de0*/  UMOV UR9, UR33 ;  /* 0x0000002100097c82 */ /* 0x000fe20008000000 */
[----:B------:R-:W-:Y:S01]  /*1df0*/  UMOV UR10, UR34 ;  /* 0x00000022000a7c82 */ /* 0x000fe20008000000 */
[----:B------:R-:W-:Y:S03]  /*1e00*/  UTMALDG.3D.MULTICAST [UR32], [UR14], UR16, desc[UR18] ;  /* 0x000012200e0073b4 */ /* 0x000fe60008011810 */
[----:B------:R2:W-:Y:S02]  /*1e10*/  UTMALDG.3D.MULTICAST [UR8], [UR4], UR6, desc[UR18] ;  /* 0x00001208040073b4 */ /* 0x0005e40008011806 */
[----:B--2---:R-:W-:Y:S01]  /*1e20*/  UMOV UR6, UR24 ;  /* 0x0000001800067c82 */ /* 0x004fe20008000000 */
[----:B------:R-:W-:Y:S01]  /*1e30*/  UMOV UR4, UR7 ;  /* 0x0000000700047c82 */ /* 0x000fe20008000000 */
[----:B----4-:R-:W-:Y:S05]  /*1e40*/  BRA.U UP0, `(.L_x_31) ;  /* 0xfffffffd00407547 */ /* 0x010fea000b83ffff */
.L_x_25:
[----:B------:R-:W-:Y:S01]  /*1e50*/  ULEA UR4, UR7, UR21, 0x3 ;  /* 0x0000001507047291 */ /* 0x000fe2000f8e18ff */
[----:B-1----:R-:W-:Y:S01]  /*1e60*/  SHF.L.U32 R0, R12, 0x1f, RZ ;  /* 0x0000001f0c007819 */ /* 0x002fe200000006ff */
[----:B------:R-:W-:Y:S01]  /*1e70*/  @!P1 SYNCS.ARRIVE.TRANS64.A1T0 RZ, [UR21+0x78], RZ ;  /* 0x000078ffffff99a7 */ /* 0x000fe20008100015 */
[----:B------:R-:W-:-:S06]  /*1e80*/  UISETP.GT.AND UP0, UPT, UR45, UR44, UPT ;  /* 0x0000002c2d00728c */ /* 0x000fcc000bf04270 */
[----:B---3--:R1:W3:Y:S03]  /*1e90*/  SYNCS.PHASECHK.TRANS64.TRYWAIT P0, [UR4+0x18], R0 ;  /* 0x00001800ff0075a7 */ /* 0x0082e60008001104 */
[----:B------:R-:W-:Y:S05]  /*1ea0*/  BRA.U !UP0, `(.L_x_32) ;  /* 0x0000000108bc7547 */ /* 0x000fea000b800000 */
[----:B------:R-:W-:Y:S01]  /*1eb0*/  UIADD3 UR13, UPT, UPT, UR46, UR6, URZ ;  /* 0x000000062e0d7290 */ /* 0x000fe2000fffe0ff */
[----:B------:R-:W-:-:S11]  /*1ec0*/  UMOV UR4, UR7 ;  /* 0x0000000700047c82 */ /* 0x000fd60008000000 */
.L_x_38:
[----:B------:R-:W-:Y:S01]  /*1ed0*/  ULEA UR17, UR4, UR21, 0x3 ;  /* 0x0000001504117291 */ /* 0x000fe2000f8e18ff */
[----:B---3--:R-:W-:Y:S01]  /*1ee0*/  @!P3 MOV R2, 0x6000 ;  /* 0x000060000002b802 */ /* 0x008fe20000000f00 */
[----:B-1-3--:R-:W-:Y:S10]  /*1ef0*/  @P0 BRA `(.L_x_33) ;  /* 0x00000000000c0947 */ /* 0x00aff40003800000 */
[----:B------:R-:W-:-:S04]  /*1f00*/  SHF.L.U32 R3, R12, 0x1f, RZ ;  /* 0x0000001f0c037819 */ /* 0x000fc800000006ff */
[----:B------:R-:W3:Y:S02]  /*1f10*/  SYNCS.PHASECHK.TRANS64.TRYWAIT P0, [UR17+0x18], R3 ;  /* 0x00001803ff0075a7 */ /* 0x000ee40008001111 */
[----:B---3--:R-:W-:Y:S05]  /*1f20*/  @!P0 BRA `(.L_x_34) ;  /* 0x0000006c00208947 */ /* 0x008fea0003800000 */
.L_x_33:
[----:B------:R3:W-:Y:S01]  /*1f30*/  @!P3 SYNCS.ARRIVE.TRANS64 RZ, [UR17], R2 ;  /* 0x00000002ffffb9a7 */ /* 0x0007e20008000011 */
[----:B------:R-:W-:-:S04]  /*1f40*/  ULOP3.LUT UR5, UR25, 0x2, URZ, 0xfc, !UPT ;  /* 0x0000000219057892 */ /* 0x000fc8000f8efcff */
[----:B------:R-:W-:-:S09]  /*1f50*/  UISETP.NE.AND UP0, UPT, UR5, 0x2, UPT ;  /* 0x000000020500788c */ /* 0x000fd2000bf05270 */
[----:B------:R-:W-:Y:S05]  /*1f60*/  BRA.U UP0, `(.L_x_35) ;  /* 0x0000000100047547 */ /* 0x000fea000b800000 */
[----:B--2---:R-:W-:Y:S05]  /*1f70*/  BPT.TRAP 0x1 ;  /* 0x000000040000795c */ /* 0x004fea0000300000 */
.L_x_35:
[----:B------:R-:W-:Y:S04]  /*1f80*/  BSSY.RECONVERGENT B0, `(.L_x_36) ;  /* 0x0000003000007945 */ /* 0x000fe80003800200 */
[----:B------:R-:W-:Y:S05]  /*1f90*/  @P2 BRA `(.L_x_37) ;  /* 0x0000000000042947 */ /* 0x000fea0003800000 */
[----:B--2---:R-:W-:Y:S05]  /*1fa0*/  BPT.TRAP 0x1 ;  /* 0x000000040000795c */ /* 0x004fea0000300000 */
.L_x_37:
[----:B--2---:R-:W-:Y:S05]  /*1fb0*/  BSYNC.RECONVERGENT B0 ;  /* 0x0000000000007941 */ /* 0x004fea0003800200 */
.L_x_36:
[----:B------:R-:W-:Y:S02]  /*1fc0*/  UIADD3 UR5, UPT, UPT, UR4, 0x1, URZ ;  /* 0x0000000104057890 */ /* 0x000fe4000fffe0ff */
[----:B------:R-:W-:Y:S02]  /*1fd0*/  UIADD3 UR14, UP1, UPT, UR28, 0x80, URZ ;  /* 0x000000801c0e7890 */ /* 0x000fe4000ff3e0ff */
[----:B------:R-:W-:Y:S02]  /*1fe0*/  UISETP.NE.AND UP0, UPT, UR5, 0x3, UPT ;  /* 0x000000030500788c */ /* 0x000fe4000bf05270 */
[----:B------:R-:W-:Y:S02]  /*1ff0*/  ULEA UR16, UR4, UR38, 0xd ;  /* 0x0000002604107291 */ /* 0x000fe4000f8e68ff */
[----:B------:R-:W-:Y:S02]  /*2000*/  USEL UR8, URZ, 0x1, UP0 ;  /* 0x00000001ff087887 */ /* 0x000fe40008000000 */
[----:B------:R-:W-:-:S02]  /*2010*/  USEL UR7, UR5, URZ, UP0 ;  /* 0x000000ff05077287 */ /* 0x000fc40008000000 */
[----:B------:R-:W-:Y:S02]  /*2020*/  UIADD3 UR22, UP0, UPT, UR28, 0x180, URZ ;  /* 0x000001801c167890 */ /* 0x000fe4000ff1e0ff */
[----:B------:R-:W-:Y:S01]  /*2030*/  ULEA UR5, UR7, UR21, 0x3 ;  /* 0x0000001507057291 */ /* 0x000fe2000f8e18ff */
[----:B------:R-:W-:Y:S01]  /*2040*/  LOP3.LUT R12, R12, UR8, RZ, 0x3c, !PT ;  /* 0x000000080c0c7c12 */ /* 0x000fe2000f8e3cff */
[----:B------:R-:W-:Y:S02]  /*2050*/  ULEA UR8, UR4, UR37, 0xe ;  /* 0x0000002504087291 */ /* 0x000fe4000f8e70ff */
[----:B------:R-:W-:Y:S01]  /*2060*/  USHF.L.U32 UR18, UR6, 0x5, URZ ;  /* 0x0000000506127899 */ /* 0x000fe200080006ff */
[----:B-1----:R-:W-:Y:S01]  /*2070*/  SHF.L.U32 R0, R12, 0x1f, RZ ;  /* 0x0000001f0c007819 */ /* 0x002fe200000006ff */
[----:B------:R-:W-:Y:S02]  /*2080*/  UPRMT UR4, URZ, 0x5410, UR27 ;  /* 0x00005410ff047896 */ /* 0x000fe4000800001b */
[----:B------:R-:W-:Y:S01]  /*2090*/  UIADD3.X UR15, UPT, UPT, URZ, UR29, URZ, UP1, !UPT ;  /* 0x0000001dff0f7290 */ /* 0x000fe20008ffe4ff */
[----:B------:R4:W1:Y:S01]  /*20a0*/  SYNCS.PHASECHK.TRANS64.TRYWAIT P0, [UR5+0x18], R0 ;  /* 0x00001800ff0075a7 */ /* 0x0008620008001105 */
[----:B------:R-:W-:-:S02]  /*20b0*/  UPRMT UR5, URZ, 0x5410, UR26 ;  /* 0x00005410ff057896 */ /* 0x000fc4000800001a */
[----:B------:R-:W-:Y:S01]  /*20c0*/  UIADD3.X UR23, UPT, UPT, URZ, UR29, URZ, UP0, !UPT ;  /* 0x0000001dff177290 */ /* 0x000fe200087fe4ff */
[----:B------:R-:W-:Y:S01]  /*20d0*/  UMOV UR32, 0x0 ;  /* 0x0000000000207882 */ /* 0x000fe20000000000 */
[----:B------:R-:W-:Y:S01]  /*20e0*/  UMOV UR33, 0x10000000 ;  /* 0x1000000000217882 */ /* 0x000fe20000000000 */
[----:B------:R-:W-:Y:S01]  /*20f0*/  UMOV UR19, UR35 ;  /* 0x0000002300137c82 */ /* 0x000fe20008000000 */
[----:B------:R-:W-:Y:S01]  /*2100*/  UMOV UR20, UR36 ;  /* 0x0000002400147c82 */ /* 0x000fe20008000000 */
[----:B------:R-:W-:Y:S01]  /*2110*/  UMOV UR12, UR36 ;  /* 0x00000024000c7c82 */ /* 0x000fe20008000000 */
[----:B------:R-:W-:Y:S01]  /*2120*/  UMOV UR9, UR17 ;  /* 0x0000001100097c82 */ /* 0x000fe20008000000 */
[----:B------:R-:W-:Y:S01]  /*2130*/  UMOV UR10, UR18 ;  /* 0x00000012000a7c82 */ /* 0x000fe20008000000 */
[----:B------:R2:W-:Y:S01]  /*2140*/  UTMALDG.3D.MULTICAST [UR16], [UR14], UR4, desc[UR32] ;  /* 0x000020100e0073b4 */ /* 0x0005e20008011804 */
[----:B------:R-:W-:-:S04]  /*2150*/  UIADD3 UR6, UPT, UPT, UR6, 0x1, URZ ;  /* 0x0000000106067890 */ /* 0x000fc8000fffe0ff */
[----:B------:R-:W-:Y:S01]  /*2160*/  UISETP.NE.AND UP0, UPT, UR6, UR13, UPT ;  /* 0x0000000d0600728c */ /* 0x000fe2000bf05270 */
[----:B------:R4:W-:Y:S01]  /*2170*/  UTMALDG.3D.MULTICAST [UR8], [UR22], UR5, desc[UR32] ;  /* 0x00002008160073b4 */ /* 0x0009e20008011805 */
[----:B--2---:R-:W-:-:S07]  /*2180*/  UMOV UR4, UR7 ;  /* 0x0000000700047c82 */ /* 0x004fce0008000000 */
[----:B----4-:R-:W-:Y:S05]  /*2190*/  BRA.U UP0, `(.L_x_38) ;  /* 0xfffffffd004c7547 */ /* 0x010fea000b83ffff */
.L_x_32:
[C---:B------:R-:W-:Y:S01]  /*21a0*/  LEA R3, R11.reuse, UR21, 0x3 ;  /* 0x000000150b037c11 */ /* 0x040fe2000f8e18ff */
[----:B------:R-:W-:Y:S01]  /*21b0*/  NOP ;  /* 0x0000000000007918 */ /* 0x000fe20000000000 */
[----:B-1----:R-:W-:Y:S02]  /*21c0*/  SHF.L.U32 R0, R10, 0x1f, RZ ;  /* 0x0000001f0a007819 */ /* 0x002fe400000006ff */
[----:B------:R-:W-:Y:S02]  /*21d0*/  LEA R5, R11, UR21, 0x4 ;  /* 0x000000150b057c11 */ /* 0x000fe4000f8e20ff */
[----:B---3--:R-:W1:Y:S02]  /*21e0*/  SYNCS.PHASECHK.TRANS64.TRYWAIT P0, [R3+URZ+0x80], R0 ;  /* 0x00008000030075a7 */ /* 0x008e6400080011ff */
[----:B-1----:R-:W-:Y:S05]  /*21f0*/  @!P0 BRA `(.L_x_39) ;  /* 0x0000006800848947 */ /* 0x002fea0003800000 */
.L_x_140:
[----:B------:R-:W3:Y:S01]  /*2200*/  LDS.128 R4, [R5+0x110] ;  /* 0x0001100005047984 */ /* 0x000ee20000000c00 */
[----:B------:R-:W-:Y:S01]  /*2210*/  UISETP.GE.AND UP0, UPT, UR42, 0x1, UPT ;  /* 0x000000012a00788c */ /* 0x000fe2000bf06270 */
[----:B------:R-:W-:Y:S01]  /*2220*/  @!PT LDS RZ, [RZ] ;  /* 0x00000000fffff984 */ /* 0x000fe20000000800 */
[----:B------:R-:W-:Y:S01]  /*2230*/  @!PT LDS RZ, [RZ] ;  /* 0x00000000fffff984 */ /* 0x000fe20000000800 */
[----:B------:R-:W-:Y:S01]  /*2240*/  @!PT LDS RZ, [RZ] ;  /* 0x00000000fffff984 */ /* 0x000fe20000000800 */
[----:B------:R-:W-:Y:S01]  /*2250*/  @!PT LDS RZ, [RZ] ;  /* 0x00000000fffff984 */ /* 0x000fe20000000800 */
[----:B------:R4:W-:Y:S06]  /*2260*/  MEMBAR.ALL.CTA ;  /* 0x0000000000007992 */ /* 0x0009ec0000008000 */
[----:B----4-:R-:W4:Y:S01]  /*2270*/  FENCE.VIEW.ASYNC.S ;  /* 0x00000000000073c6 */ /* 0x010f220000000000 */
[----:B---3--:R-:W-:-:S13]  /*2280*/  LOP3.LUT P0, RZ, R6, 0x1, RZ, 0xc0, !PT ;  /* 0x0000000106ff7812 */ /* 0x008fda000780c0ff */
[----:B----4-:R-:W-:Y:S01]  /*2290*/  VOTEU.ANY UP1, P0 ;  /* 0x0000000000ff7886 */ /* 0x010fe20000020100 */
[----:B------:R-:W-:-:S13]  /*22a0*/  PLOP3.LUT P0, PT, PT, PT, UP1, 0x80, 0x8 ;  /* 0x000000000008781c */ /* 0x000fda0003f0f018 */
[----:B-1----:R-:W-:Y:S02]  /*22b0*/  @P0 LOP3.LUT R0, R5, 0xffff, RZ, 0xc0, !PT ;  /* 0x0000ffff05000812 */ /* 0x002fe400078ec0ff */
[----:B------:R-:W-:Y:S02]  /*22c0*/  @P0 MOV R2, R4 ;  /* 0x0000000400020202 */ /* 0x000fe40000000f00 */
[----:B------:R-:W-:Y:S01]  /*22d0*/  @P0 R2UR UR5, R0 ;  /* 0x00000000000502ca */ /* 0x000fe200000e0000 */
[----:B------:R-:W-:Y:S01]  /*22e0*/  VIADD R0, R3, 0x90 ;  /* 0x0000009003007836 */ /* 0x000fe20000000000 */
[----:B------:R-:W-:Y:S02]  /*22f0*/  @P0 SHF.R.U32.HI R4, RZ, 0x10, R5 ;  /* 0x00000010ff040819 */ /* 0x000fe40000011605 */
[----:B------:R-:W-:Y:S02]  /*2300*/  @P0 R2UR UR6, R2 ;  /* 0x00000000020602ca */ /* 0x000fe400000e0000 */
[----:B------:R-:W-:-:S02]  /*2310*/  PRMT R0, RZ, 0x654, R0 ;  /* 0x00000654ff007816 */ /* 0x000fc40000000000 */
[----:B------:R-:W-:Y:S02]  /*2320*/  @P0 R2UR UR4, R4 ;  /* 0x00000000040402ca */ /* 0x000fe400000e0000 */
[----:B------:R1:W-:Y:S03]  /*2330*/  SYNCS.ARRIVE.TRANS64.RED.A1T0 RZ, [R0+URZ], RZ ;  /* 0x000000ff00ff79a7 */ /* 0x0003e600081004ff */
[----:B------:R-:W-:-:S04]  /*2340*/  @UP1 UMOV UR39, UR5 ;  /* 0x0000000500271c82 */ /* 0x000fc80008000000 */
[----:B------:R-:W-:-:S04]  /*2350*/  @UP1 UMOV UR40, UR6 ;  /* 0x0000000600281c82 */ /* 0x000fc80008000000 */
[----:B------:R-:W-:Y:S01]  /*2360*/  @UP1 UMOV UR36, UR4 ;  /* 0x0000000400241c82 */ /* 0x000fe20008000000 */
[----:B------:R-:W-:Y:S05]  /*2370*/  BRA.U !UP0, `(.L_x_40) ;  /* 0x0000000108d47547 */ /* 0x000fea000b800000 */
[----:B------:R-:W2:Y:S01]  /*2380*/  LDCU.128 UR12, c[0x0][0xb10] ;  /* 0x00016200ff0c77ac */ /* 0x000ea20008000c00 */
[----:B------:R-:W3:Y:S01]  /*2390*/  LDCU UR22, c[0x0][0xb20] ;  /* 0x00016400ff1677ac */ /* 0x000ee20008000800 */
[----:B------:R-:W4:Y:S01]  /*23a0*/  LDCU UR20, c[0x0][0xb0c] ;  /* 0x00016180ff1477ac */ /* 0x000f220008000800 */
[----:B------:R-:W1:Y:S01]  /*23b0*/  LDCU.64 UR8, c[0x0][0xb28] ;  /* 0x00016500ff0877ac */ /* 0x000e620008000a00 */
[----:B------:R-:W-:Y:S02]  /*23c0*/  UISETP.NE.AND UP3, UPT, UR42, 0x1, UPT ;  /* 0x000000012a00788c */ /* 0x000fe4000bf65270 */
[----:B--2---:R-:W-:Y:S02]  /*23d0*/  UIMAD.WIDE.U32 UR10, UR41, UR15, URZ ;  /* 0x0000000f290a72a5 */ /* 0x004fe4000f8e00ff */
[----:B------:R-:W-:Y:S02]  /*23e0*/  UIMAD.WIDE.U32 UR4, UR43, UR12, URZ ;  /* 0x0000000c2b0472a5 */ /* 0x000fe4000f8e00ff */
[----:B------:R-:W-:-:S02]  /*23f0*/  UISETP.NE.AND UP0, UPT, UR14, 0x1, UPT ;  /* 0x000000010e00788c */ /* 0x000fc4000bf05270 */
[----:B------:R-:W-:Y:S01]  /*2400*/  UIMAD.WIDE.U32 UR18, UR39, UR15, URZ ;  /* 0x0000000f271272a5 */ /* 0x000fe2000f8e00ff */
[----:B------:R-:W-:Y:S02]  /*2410*/  UMOV UR10, UR11 ;  /* 0x0000000b000a7c82 */ /* 0x000fe40008000000 */
[----:B------:R-:W-:Y:S01]  /*2420*/  UMOV UR4, UR5 ;  /* 0x0000000500047c82 */ /* 0x000fe20008000000 */
[----:B---3--:R-:W-:Y:S02]  /*2430*/  USHF.R.U32.HI UR10, URZ, UR22, UR10 ;  /* 0x00000016ff0a7299 */ /* 0x008fe4000801160a */
[----:B----4-:R-:W-:Y:S02]  /*2440*/  UISETP.NE.AND UP2, UPT, UR20, 0x1, UPT ;  /* 0x000000011400788c */ /* 0x010fe4000bf45270 */
[----:B------:R-:W-:Y:S02]  /*2450*/  USHF.R.U32.HI UR4, URZ, UR13, UR4 ;  /* 0x0000000dff047299 */ /* 0x000fe40008011604 */
[----:B------:R-:W-:-:S02]  /*2460*/  USEL UR5, UR41, UR10, !UP0 ;  /* 0x0000000a29057287 */ /* 0x000fc4000c000000 */
[----:B------:R-:W-:Y:S02]  /*2470*/  USEL UR6, UR43, UR4, !UP2 ;  /* 0x000000042b067287 */ /* 0x000fe4000d000000 */
[----:B-1----:R-:W-:Y:S01]  /*2480*/  UIMAD.WIDE.U32 UR10, UR5, UR8, URZ ;  /* 0x00000008050a72a5 */ /* 0x002fe2000f8e00ff */
[----:B------:R-:W-:Y:S01]  /*2490*/  UMOV UR4, UR19 ;  /* 0x0000001300047c82 */ /* 0x000fe20008000000 */
[----:B------:R-:W-:Y:S02]  /*24a0*/  UIMAD.WIDE.U32 UR16, UR40, UR12, URZ ;  /* 0x0000000c281072a5 */ /* 0x000fe4000f8e00ff */
[----:B------:R-:W-:-:S03]  /*24b0*/  UIMAD.WIDE.U32 UR18, UR6, UR8, URZ ;  /* 0x00000008061272a5 */ /* 0x000fc6000f8e00ff */
[----:B------:R-:W-:Y:S01]  /*24c0*/  UMOV UR10, UR11 ;  /* 0x0000000b000a7c82 */ /* 0x000fe20008000000 */
[----:B------:R-:W-:Y:S02]  /*24d0*/  USHF.R.U32.HI UR4, URZ, UR22, UR4 ;  /* 0x00000016ff047299 */ /* 0x000fe40008011604 */
[----:B------:R-:W-:Y:S01]  /*24e0*/  @UP3 USHF.R.U32.HI UR5, URZ, UR9, UR10 ;  /* 0x00000009ff053299 */ /* 0x000fe2000801160a */
[----:B------:R-:W-:Y:S01]  /*24f0*/  UMOV UR16, UR17 ;  /* 0x0000001100107c82 */ /* 0x000fe20008000000 */
[----:B------:R-:W-:Y:S01]  /*2500*/  UMOV UR18, UR19 ;  /* 0x0000001300127c82 */ /* 0x000fe20008000000 */
[----:B------:R-:W-:Y:S02]  /*2510*/  USHF.R.U32.HI UR13, URZ, UR13, UR16 ;  /* 0x0000000dff0d7299 */ /* 0x000fe40008011610 */
[----:B------:R-:W-:Y:S02]  /*2520*/  USEL UR4, UR39, UR4, !UP0 ;  /* 0x0000000427047287 */ /* 0x000fe4000c000000 */
[----:B------:R-:W-:-:S02]  /*2530*/  @UP3 USHF.R.U32.HI UR6, URZ, UR9, UR18 ;  /* 0x00000009ff063299 */ /* 0x000fc40008011612 */
[----:B------:R-:W-:Y:S02]  /*2540*/  UIMAD UR10, UR42, UR5, URZ ;  /* 0x000000052a0a72a4 */ /* 0x000fe4000f8e02ff */
[----:B------:R-:W-:Y:S02]  /*2550*/  USEL UR5, UR40, UR13, !UP2 ;  /* 0x0000000d28057287 */ /* 0x000fe4000d000000 */
[----:B------:R-:W-:Y:S02]  /*2560*/  UIMAD UR12, UR42, UR6, URZ ;  /* 0x000000062a0c72a4 */ /* 0x000fe4000f8e02ff */
[----:B------:R-:W-:Y:S02]  /*2570*/  UISETP.GE.AND UP0, UPT, UR4, UR10, UPT ;  /* 0x0000000a0400728c */ /* 0x000fe4000bf06270 */
[----:B------:R-:W-:Y:S02]  /*2580*/  UIMAD.WIDE.U32 UR10, UR4, UR8, URZ ;  /* 0x00000008040a72a5 */ /* 0x000fe4000f8e00ff */
[----:B------:R-:W-:-:S02]  /*2590*/  UISETP.GE.OR UP0, UPT, UR5, UR12, UP0 ;  /* 0x0000000c0500728c */ /* 0x000fc40008706670 */
        /* <DEDUP_REMOVED lines=19> */
.L_x_40:
[----:B------:R-:W3:Y:S02]  /*26d0*/  LDCU UR4, c[0x0][0xb30] ;  /* 0x00016600ff0477ac */ /* 0x000ee40008000800 */
[----:B---3--:R-:W-:-:S09]  /*26e0*/  UISETP.NE.AND UP0, UPT, UR4, 0x1, UPT ;  /* 0x000000010400788c */ /* 0x008fd2000bf05270 */
[----:B------:R-:W-:Y:S05]  /*26f0*/  BRA.U UP0, `(.L_x_41) ;  /* 0x0000000100447547 */ /* 0x000fea000b800000 */
[----:B------:R-:W3:Y:S01]  /*2700*/  LDCU.128 UR12, c[0x0][0xb10] ;  /* 0x00016200ff0c77ac */ /* 0x000ee20008000c00 */
[----:B------:R-:W4:Y:S01]  /*2710*/  LDCU UR10, c[0x0][0xb0c] ;  /* 0x00016180ff0a77ac */ /* 0x000f220008000800 */
[----:B------:R-:W1:Y:S01]  /*2720*/  LDCU UR6, c[0x0][0xb20] ;  /* 0x00016400ff0677ac */ /* 0x000e620008000800 */
[----:B---3--:R-:W-:Y:S02]  /*2730*/  UIMAD.WIDE.U32 UR8, UR40, UR12, URZ ;  /* 0x0000000c280872a5 */ /* 0x008fe4000f8e00ff */
[----:B------:R-:W-:Y:S02]  /*2740*/  UIMAD.WIDE.U32 UR4, UR39, UR15, URZ ;  /* 0x0000000f270472a5 */ /* 0x000fe4000f8e00ff */
[----:B----4-:R-:W-:Y:S02]  /*2750*/  UISETP.NE.AND UP2, UPT, UR10, 0x1, UPT ;  /* 0x000000010a00788c */ /* 0x010fe4000bf45270 */
[----:B------:R-:W-:Y:S01]  /*2760*/  UISETP.NE.AND UP0, UPT, UR14, 0x1, UPT ;  /* 0x000000010e00788c */ /* 0x000fe2000bf05270 */
[----:B------:R-:W-:-:S02]  /*2770*/  UMOV UR8, UR9 ;  /* 0x0000000900087c82 */ /* 0x000fc40008000000 */
[----:B------:R-:W-:Y:S01]  /*2780*/  UMOV UR4, UR5 ;  /* 0x0000000500047c82 */ /* 0x000fe20008000000 */
[----:B------:R-:W-:Y:S02]  /*2790*/  USHF.R.U32.HI UR13, URZ, UR13, UR8 ;  /* 0x0000000dff0d7299 */ /* 0x000fe40008011608 */
[----:B-1----:R-:W-:Y:S02]  /*27a0*/  USHF.R.U32.HI UR4, URZ, UR6, UR4 ;  /* 0x00000006ff047299 */ /* 0x002fe40008011604 */
[----:B------:R-:W-:Y:S02]  /*27b0*/  USEL UR5, UR40, UR13, !UP2 ;  /* 0x0000000d28057287 */ /* 0x000fe4000d000000 */
[----:B------:R-:W-:-:S04]  /*27c0*/  USEL UR4, UR39, UR4, !UP0 ;  /* 0x0000000427047287 */ /* 0x000fc8000c000000 */
[----:B------:R-:W-:Y:S02]  /*27d0*/  UIADD3 UR6, UPT, UPT, UR5, -UR4, URZ ;  /* 0x8000000405067290 */ /* 0x000fe4000fffe0ff */
[----:B------:R-:W-:Y:S02]  /*27e0*/  UIADD3 UR4, UPT, UPT, -UR5, UR4, URZ ;  /* 0x0000000405047290 */ /* 0x000fe4000fffe1ff */
[----:B------:R-:W-:Y:S02]  /*27f0*/  UIMAD UR39, UR6, UR14, UR39 ;  /* 0x0000000e062772a4 */ /* 0x000fe4000f8e0227 */
[----:B------:R-:W-:-:S12]  /*2800*/  UIMAD UR40, UR4, UR10, UR40 ;  /* 0x0000000a042872a4 */ /* 0x000fd8000f8e0228 */
.L_x_41:
[----:B------:R-:W-:Y:S01]  /*2810*/  VIADD R11, R11, 0x1 ;  /* 0x000000010b0b7836 */ /* 0x000fe20000000000 */
[----:B------:R-:W-:Y:S02]  /*2820*/  R2UR UR5, R66 ;  /* 0x00000000420572ca */ /* 0x000fe400000e0000 */
[----:B------:R-:W-:Y:S02]  /*2830*/  R2UR UR4, R65 ;  /* 0x00000000410472ca */ /* 0x000fe400000e0000 */
[C---:B------:R-:W-:Y:S02]  /*2840*/  ISETP.NE.AND P0, PT, R11.reuse, 0x2, PT ;  /* 0x000000020b00780c */ /* 0x040fe40003f05270 */
[----:B------:R-:W-:Y:S02]  /*2850*/  PLOP3.LUT P1, PT, PT, PT, PT, 0x80, 0x8 ;  /* 0x000000000008781c */ /* 0x000fe40003f2f070 */
[----:B------:R-:W-:Y:S02]  /*2860*/  SEL R3, RZ, 0x1, P0 ;  /* 0x00000001ff037807 */ /* 0x000fe40000000000 */
[----:B------:R-:W-:-:S02]  /*2870*/  SEL R11, R11, RZ, P0 ;  /* 0x000000ff0b0b7207 */ /* 0x000fc40000000000 */
[----:B------:R-:W-:Y:S01]  /*2880*/  LOP3.LUT R10, R10, R3, RZ, 0x3c, !PT ;  /* 0x000000030a0a7212 */ /* 0x000fe200078e3cff */
[----:B------:R-:W-:Y:S02]  /*2890*/  UIADD3 UR16, UPT, UPT, UR40, UR5, URZ ;  /* 0x0000000528107290 */ /* 0x000fe4000fffe0ff */
[----:B------:R-:W-:Y:S01]  /*28a0*/  UIADD3 UR20, UPT, UPT, UR39, UR4, URZ ;  /* 0x0000000427147290 */ /* 0x000fe2000fffe0ff */
[----:B------:R-:W-:Y:S11]  /*28b0*/  BRA.U UP1, `(.L_x_42) ;  /* 0xfffffff101447547 */ /* 0x000ff6000b83ffff */
[----:B------:R-:W-:Y:S01]  /*28c0*/  UIADD3 UR21, UPT, UPT, UR21, 0x18, URZ ;  /* 0x0000001815157890 */ /* 0x000fe2000fffe0ff */
[----:B------:R-:W-:-:S03]  /*28d0*/  SHF.L.U32 R3, R12, 0x1f, RZ ;  /* 0x0000001f0c037819 */ /* 0x000fc600000006ff */
[----:B------:R-:W-:-:S09]  /*28e0*/  ULEA UR4, UR7, UR21, 0x3 ;  /* 0x0000001507047291 */ /* 0x000fd2000f8e18ff */
[----:B------:R-:W3:Y:S02]  /*28f0*/  SYNCS.PHASECHK.TRANS64.TRYWAIT P0, [UR4], R3 ;  /* 0x00000003ff0075a7 */ /* 0x000ee40008001104 */
[----:B---3--:R-:W-:Y:S05]  /*2900*/  @!P0 BRA `(.L_x_43) ;  /* 0x0000006000d48947 */ /* 0x008fea0003800000 */
.L_x_142:
[----:B------:R-:W-:-:S04]  /*2910*/  UIADD3 UR4, UPT, UPT, UR7, 0x1, URZ ;  /* 0x0000000107047890 */ /* 0x000fc8000fffe0ff */
[----:B------:R-:W-:-:S04]  /*2920*/  UISETP.NE.AND UP0, UPT, UR4, 0x3, UPT ;  /* 0x000000030400788c */ /* 0x000fc8000bf05270 */
[----:B------:R-:W-:Y:S02]  /*2930*/  USEL UR6, URZ, 0x1, UP0 ;  /* 0x00000001ff067887 */ /* 0x000fe40008000000 */
[----:B------:R-:W-:-:S04]  /*2940*/  USEL UR4, UR4, URZ, UP0 ;  /* 0x000000ff04047287 */ /* 0x000fc80008000000 */
[----:B------:R-:W-:Y:S01]  /*2950*/  ULEA UR5, UR4, UR21, 0x3 ;  /* 0x0000001504057291 */ /* 0x000fe2000f8e18ff */
[----:B------:R-:W-:-:S04]  /*2960*/  LOP3.LUT R12, R12, UR6, RZ, 0x3c, !PT ;  /* 0x000000060c0c7c12 */ /* 0x000fc8000f8e3cff */
[----:B-1----:R-:W-:-:S04]  /*2970*/  SHF.L.U32 R3, R12, 0x1f, RZ ;  /* 0x0000001f0c037819 */ /* 0x002fc800000006ff */
[----:B------:R-:W1:Y:S02]  /*2980*/  SYNCS.PHASECHK.TRANS64.TRYWAIT P0, [UR5], R3 ;  /* 0x00000003ff0075a7 */ /* 0x000e640008001105 */
[----:B-1----:R-:W-:Y:S05]  /*2990*/  @!P0 BRA `(.L_x_44) ;  /* 0x0000006000c88947 */ /* 0x002fea0003800000 */
.L_x_144:
[----:B------:R-:W-:-:S04]  /*29a0*/  UIADD3 UR4, UPT, UPT, UR4, 0x1, URZ ;  /* 0x0000000104047890 */ /* 0x000fc8000fffe0ff */
[----:B------:R-:W-:-:S04]  /*29b0*/  UISETP.NE.AND UP0, UPT, UR4, 0x3, UPT ;  /* 0x000000030400788c */ /* 0x000fc8000bf05270 */
[----:B------:R-:W-:Y:S02]  /*29c0*/  USEL UR5, URZ, 0x1, UP0 ;  /* 0x00000001ff057887 */ /* 0x000fe40008000000 */
[----:B------:R-:W-:-:S04]  /*29d0*/  USEL UR4, UR4, URZ, UP0 ;  /* 0x000000ff04047287 */ /* 0x000fc80008000000 */
[----:B------:R-:W-:Y:S01]  /*29e0*/  ULEA UR4, UR4, UR21, 0x3 ;  /* 0x0000001504047291 */ /* 0x000fe2000f8e18ff */
[----:B-1----:R-:W-:-:S04]  /*29f0*/  LOP3.LUT R3, R12, UR5, RZ, 0x3c, !PT ;  /* 0x000000050c037c12 */ /* 0x002fc8000f8e3cff */
[----:B------:R-:W-:Y:S01]  /*2a00*/  SHF.L.U32 R3, R3, 0x1f, RZ ;  /* 0x0000001f03037819 */ /* 0x000fe200000006ff */
[----:B------:R-:W-:-:S07]  /*2a10*/  IMAD.U32 R0, RZ, RZ, UR4 ;  /* 0x00000004ff007e24 */ /* 0x000fce000f8e00ff */
.L_x_45:
[----:B-1----:R1:W3:Y:S02]  /*2a20*/  SYNCS.PHASECHK.TRANS64.TRYWAIT P0, [R0+URZ], R3 ;  /* 0x00000003000075a7 */ /* 0x0022e400080011ff */
[----:B---3--:R-:W-:Y:S05]  /*2a30*/  @!P0 NANOSLEEP.SYNCS 0x989680 ;  /* 0x009896800000895d */ /* 0x008fea0003900000 */
[----:B------:R-:W3:Y:S02]  /*2a40*/  @!P0 SYNCS.PHASECHK.TRANS64 P0, [R0+URZ], R3 ;  /* 0x00000003000085a7 */ /* 0x000ee400080010ff */
[----:B--23--:R-:W-:Y:S05]  /*2a50*/  @P0 EXIT ;  /* 0x000000000000094d */ /* 0x00cfea0003800000 */
[----:B------:R-:W-:Y:S05]  /*2a60*/  BRA `(.L_x_45) ;  /* 0xfffffffc00ec7947 */ /* 0x000fea000383ffff */
.L_x_22:
[----:B------:R-:W2:Y:S02]  /*2a70*/  S2UR UR4, SR_CgaCtaId ;  /* 0x00000000000479c3 */ /* 0x000ea40000008800 */
[----:B--2---:R-:W-:-:S04]  /*2a80*/  UISETP.NE.AND UP0, UPT, UR4, URZ, UPT ;  /* 0x000000ff0400728c */ /* 0x004fc8000bf05270 */
[----:B------:R-:W-:-:S09]  /*2a90*/  UISETP.NE.OR UP0, UPT, UR17, 0x1, UP0 ;  /* 0x000000011100788c */ /* 0x000fd20008705670 */
[----:B------:R-:W-:Y:S05]  /*2aa0*/  BRA.U UP0, `(.L_x_46) ;  /* 0x00000005004c7547 */ /* 0x000fea000b800000 */
[----:B------:R-:W2:Y:S01]  /*2ab0*/  S2UR UR5, SR_CgaCtaId ;  /* 0x00000000000579c3 */ /* 0x000ea20000008800 */
[----:B------:R-:W-:Y:S01]  /*2ac0*/  UMOV UR4, 0x400 ;  /* 0x0000040000047882 */ /* 0x000fe20000000000 */
[----:B------:R-:W-:Y:S01]  /*2ad0*/  ISETP.GE.U32.AND P2, PT, R0, 0x4, PT ;  /* 0x000000040000780c */ /* 0x000fe20003f46070 */
[----:B------:R-:W-:Y:S01]  /*2ae0*/  IMAD.MOV.U32 R12, RZ, RZ, 0x1 ;  /* 0x00000001ff0c7424 */ /* 0x000fe200078e00ff */
[----:B------:R-:W-:Y:S02]  /*2af0*/  CS2R R10, SRZ ;  /* 0x00000000000a7805 */ /* 0x000fe4000001ff00 */
[----:B------:R-:W-:Y:S01]  /*2b00*/  CS2R R8, SRZ ;  /* 0x0000000000087805 */ /* 0x000fe2000001ff00 */
[----:B--2---:R-:W-:-:S03]  /*2b10*/  ULEA UR6, UR5, UR4, 0x18 ;  /* 0x0000000405067291 */ /* 0x004fc6000f8ec0ff */
[----:B------:R-:W-:-:S09]  /*2b20*/  UMOV UR5, URZ ;  /* 0x000000ff00057c82 */ /* 0x000fd20008000000 */
.L_x_50:
[----:B------:R-:W-:Y:S02]  /*2b30*/  LEA R2, R8, UR6, 0x3 ;  /* 0x0000000608027c11 */ /* 0x000fe4000f8e18ff */
[----:B------:R-:W-:-:S03]  /*2b40*/  SHF.L.U32 R5, R9, 0x1f, RZ ;  /* 0x0000001f09057819 */ /* 0x000fc600000006ff */
[----:B------:R-:W-:Y:S01]  /*2b50*/  VIADD R4, R2, 0xf0 ;  /* 0x000000f002047836 */ /* 0x000fe20000000000 */
[----:B------:R-:W2:Y:S02]  /*2b60*/  SYNCS.PHASECHK.TRANS64.TRYWAIT P0, [R2+URZ+0xe0], R5 ;  /* 0x0000e005020075a7 */ /* 0x000ea400080011ff */
[----:B--2---:R-:W-:Y:S05]  /*2b70*/  @!P0 BRA `(.L_x_47) ;  /* 0x0000006000688947 */ /* 0x004fea0003800000 */
.L_x_145:
[----:B------:R-:W-:Y:S01]  /*2b80*/  ULEA UR4, UR5, UR6, 0x3 ;  /* 0x0000000605047291 */ /* 0x000fe2000f8e18ff */
[----:B------:R-:W-:Y:S02]  /*2b90*/  PRMT R4, RZ, 0x654, R4 ;  /* 0x00000654ff047816 */ /* 0x000fe40000000004 */
[----:B--2---:R-:W-:Y:S01]  /*2ba0*/  SHF.L.U32 R5, R12, 0x1f, RZ ;  /* 0x0000001f0c057819 */ /* 0x004fe200000006ff */
[----:B------:R-:W-:Y:S01]  /*2bb0*/  UIADD3 UR7, UPT, UPT, UR4, 0x80, URZ ;  /* 0x0000008004077890 */ /* 0x000fe2000fffe0ff */
[----:B------:R2:W-:Y:S05]  /*2bc0*/  SYNCS.ARRIVE.TRANS64.RED.A1T0 RZ, [R4+URZ], RZ ;  /* 0x000000ff04ff79a7 */ /* 0x0005ea00081004ff */
[----:B------:R-:W-:Y:S01]  /*2bd0*/  IMAD.U32 R7, RZ, RZ, UR7 ;  /* 0x00000007ff077e24 */ /* 0x000fe2000f8e00ff */
[----:B------:R-:W3:Y:S04]  /*2be0*/  SYNCS.PHASECHK.TRANS64.TRYWAIT P0, [UR4+0x90], R5 ;  /* 0x00009005ff0075a7 */ /* 0x000ee80008001104 */
[----:B------:R-:W-:Y:S01]  /*2bf0*/  PRMT R6, R0, 0x654, R7 ;  /* 0x0000065400067816 */ /* 0x000fe20000000007 */
[----:B--2---:R-:W-:Y:S01]  /*2c00*/  @!P2 IMAD.MOV.U32 R4, RZ, RZ, 0x10 ;  /* 0x00000010ff04a424 */ /* 0x004fe200078e00ff */
[----:B---3--:R-:W-:Y:S06]  /*2c10*/  @!P0 BRA `(.L_x_48) ;  /* 0x0000006000548947 */ /* 0x008fec0003800000 */
.L_x_147:
[----:B------:R-:W-:Y:S01]  /*2c20*/  ULEA UR8, UR5, UR6, 0x4 ;  /* 0x0000000605087291 */ /* 0x000fe2000f8e20ff */
[----:B------:R-:W-:Y:S01]  /*2c30*/  SEL R3, R6, R3, !P2 ;  /* 0x0000000306037207 */ /* 0x000fe20005000000 */
[----:B------:R-:W-:Y:S01]  /*2c40*/  UIADD3 UR9, UPT, UPT, UR4, 0x80, URZ ;  /* 0x0000008004097890 */ /* 0x000fe2000fffe0ff */
[----:B--2---:R-:W-:Y:S01]  /*2c50*/  LEA R2, R11, UR6, 0x3 ;  /* 0x000000060b027c11 */ /* 0x004fe2000f8e18ff */
[----:B------:R-:W-:Y:S01]  /*2c60*/  UIADD3 UR8, UPT, UPT, UR8, 0x110, URZ ;  /* 0x0000011008087890 */ /* 0x000fe2000fffe0ff */
[----:B------:R-:W-:Y:S01]  /*2c70*/  SHF.L.U32 R5, R10, 0x1f, RZ ;  /* 0x0000001f0a057819 */ /* 0x000fe200000006ff */
[----:B------:R2:W-:Y:S01]  /*2c80*/  @!P2 SYNCS.ARRIVE.TRANS64.RED RZ, [R3+URZ], R4 ;  /* 0x0000000403ffa9a7 */ /* 0x0005e200080004ff */
[----:B------:R-:W-:Y:S01]  /*2c90*/  UIADD3 UR4, UPT, UPT, UR5, 0x1, URZ ;  /* 0x0000000105047890 */ /* 0x000fe2000fffe0ff */
[----:B------:R-:W-:-:S03]  /*2ca0*/  VIADD R8, R8, 0x1 ;  /* 0x0000000108087836 */ /* 0x000fc60000000000 */
[----:B------:R-:W-:Y:S02]  /*2cb0*/  UISETP.NE.AND UP0, UPT, UR4, 0x2, UPT ;  /* 0x000000020400788c */ /* 0x000fe4000bf05270 */
[----:B------:R-:W-:Y:S06]  /*2cc0*/  UGETNEXTWORKID.BROADCAST [UR8], [UR9] ;  /* 0x00000000080073ca */ /* 0x000fec0008000100 */
[----:B------:R-:W-:Y:S01]  /*2cd0*/  USEL UR7, URZ, 0x1, UP0 ;  /* 0x00000001ff077887 */ /* 0x000fe20008000000 */
[----:B------:R-:W-:Y:S01]  /*2ce0*/  ISETP.NE.AND P0, PT, R8, 0x2, PT ;  /* 0x000000020800780c */ /* 0x000fe20003f05270 */
[----:B------:R-:W-:Y:S01]  /*2cf0*/  USEL UR5, UR4, URZ, UP0 ;  /* 0x000000ff04057287 */ /* 0x000fe20008000000 */
[----:B------:R-:W3:Y:S03]  /*2d00*/  SYNCS.PHASECHK.TRANS64.TRYWAIT P1, [R2+URZ+0x80], R5 ;  /* 0x00008005020075a7 */ /* 0x000ee600080211ff */
[----:B------:R-:W-:Y:S01]  /*2d10*/  LOP3.LUT R12, R12, UR7, RZ, 0x3c, !PT ;  /* 0x000000070c0c7c12 */ /* 0x000fe2000f8e3cff */
[----:B--23--:R-:W-:Y:S07]  /*2d20*/  @!P1 BRA `(.L_x_49) ;  /* 0x0000006000289947 */ /* 0x00cfee0003800000 */
.L_x_148:
[C---:B------:R-:W-:Y:S01]  /*2d30*/  LEA R4, R11.reuse, UR6, 0x4 ;  /* 0x000000060b047c11 */ /* 0x040fe2000f8e20ff */
[----:B--2---:R-:W-:Y:S01]  /*2d40*/  VIADD R2, R2, 0x90 ;  /* 0x0000009002027836 */ /* 0x004fe20000000000 */
[----:B------:R-:W-:Y:S01]  /*2d50*/  SEL R8, R8, RZ, P0 ;  /* 0x000000ff08087207 */ /* 0x000fe20000000000 */
[----:B------:R-:W-:-:S03]  /*2d60*/  VIADD R11, R11, 0x1 ;  /* 0x000000010b0b7836 */ /* 0x000fc60000000000 */
[----:B------:R-:W2:Y:S01]  /*2d70*/  LDS.128 R4, [R4+0x110] ;  /* 0x0001100004047984 */ /* 0x000ea20000000c00 */
[----:B------:R-:W-:Y:S02]  /*2d80*/  PRMT R2, RZ, 0x654, R2 ;  /* 0x00000654ff027816 */ /* 0x000fe40000000002 */
[C---:B------:R-:W-:Y:S01]  /*2d90*/  ISETP.NE.AND P1, PT, R11.reuse, 0x2, PT ;  /* 0x000000020b00780c */ /* 0x040fe20003f25270 */
[----:B------:R-:W-:Y:S01]  /*2da0*/  @!PT LDS RZ, [RZ] ;  /* 0x00000000fffff984 */ /* 0x000fe20000000800 */
[----:B------:R-:W-:Y:S01]  /*2db0*/  @!PT LDS RZ, [RZ] ;  /* 0x00000000fffff984 */ /* 0x000fe20000000800 */
[----:B------:R-:W-:Y:S01]  /*2dc0*/  @!PT LDS RZ, [RZ] ;  /* 0x00000000fffff984 */ /* 0x000fe20000000800 */
[----:B------:R-:W-:Y:S01]  /*2dd0*/  @!PT LDS RZ, [RZ] ;  /* 0x00000000fffff984 */ /* 0x000fe20000000800 */
[----:B------:R3:W-:Y:S06]  /*2de0*/  MEMBAR.ALL.CTA ;  /* 0x0000000000007992 */ /* 0x0007ec0000008000 */
[----:B---3--:R-:W3:Y:S01]  /*2df0*/  FENCE.VIEW.ASYNC.S ;  /* 0x00000000000073c6 */ /* 0x008ee20000000000 */
[----:B------:R-:W-:Y:S01]  /*2e00*/  SEL R11, R11, RZ, P1 ;  /* 0x000000ff0b0b7207 */ /* 0x000fe20000800000 */
[----:B---3--:R3:W-:Y:S01]  /*2e10*/  SYNCS.ARRIVE.TRANS64.RED.A1T0 RZ, [R2+URZ], RZ ;  /* 0x000000ff02ff79a7 */ /* 0x0087e200081004ff */
[----:B--2---:R-:W-:-:S02]  /*2e20*/  LOP3.LUT P3, RZ, R6, 0x1, RZ, 0xc0, !PT ;  /* 0x0000000106ff7812 */ /* 0x004fc4000786c0ff */
[----:B------:R-:W-:-:S04]  /*2e30*/  SEL R5, RZ, 0x1, P1 ;  /* 0x00000001ff057807 */ /* 0x000fc80000800000 */
[----:B------:R-:W-:Y:S02]  /*2e40*/  LOP3.LUT R10, R10, R5, RZ, 0x3c, !PT ;  /* 0x000000050a0a7212 */ /* 0x000fe400078e3cff */
[----:B---3--:R-:W-:-:S04]  /*2e50*/  SEL R2, RZ, 0x1, P0 ;  /* 0x00000001ff027807 */ /* 0x008fc80000000000 */
[----:B------:R-:W-:Y:S01]  /*2e60*/  LOP3.LUT R9, R9, R2, RZ, 0x3c, !PT ;  /* 0x0000000209097212 */ /* 0x000fe200078e3cff */
[----:B------:R-:W-:Y:S06]  /*2e70*/  @P3 BRA `(.L_x_50) ;  /* 0xfffffffc002c3947 */ /* 0x000fec000383ffff */
[----:B------:R-:W-:Y:S01]  /*2e80*/  ULEA UR4, UR5, UR6, 0x3 ;  /* 0x0000000605047291 */ /* 0x000fe2000f8e18ff */
[----:B------:R-:W-:-:S08]  /*2e90*/  SHF.L.U32 R3, R12, 0x1f, RZ ;  /* 0x0000001f0c037819 */ /* 0x000fd000000006ff */
[----:B------:R-:W2:Y:S02]  /*2ea0*/  SYNCS.PHASECHK.TRANS64 P0, [UR4+0x90], R3 ;  /* 0x00009003ff0075a7 */ /* 0x000ea40008001004 */
[----:B--2---:R-:W-:Y:S05]  /*2eb0*/  @P0 BRA `(.L_x_51) ;  /* 0x0000000000080947 */ /* 0x004fea0003800000 */
[----:B------:R-:W2:Y:S02]  /*2ec0*/  SYNCS.PHASECHK.TRANS64.TRYWAIT P0, [UR4+0x90], R3 ;  /* 0x00009003ff0075a7 */ /* 0x000ea40008001104 */
[----:B--2---:R-:W-:Y:S05]  /*2ed0*/  @!P0 BRA `(.L_x_52) ;  /* 0x0000005c00d08947 */ /* 0x004fea0003800000 */
.L_x_51:
[----:B------:R-:W-:-:S04]  /*2ee0*/  UIADD3 UR7, UPT, UPT, UR5, 0x1, URZ ;  /* 0x0000000105077890 */ /* 0x000fc8000fffe0ff */
[----:B------:R-:W-:-:S04]  /*2ef0*/  UISETP.NE.AND UP0, UPT, UR7, 0x2, UPT ;  /* 0x000000020700788c */ /* 0x000fc8000bf05270 */
[----:B------:R-:W-:Y:S02]  /*2f00*/  USEL UR8, URZ, 0x1, UP0 ;  /* 0x00000001ff087887 */ /* 0x000fe40008000000 */
[----:B------:R-:W-:-:S04]  /*2f10*/  USEL UR7, UR7, URZ, UP0 ;  /* 0x000000ff07077287 */ /* 0x000fc80008000000 */
[----:B------:R-:W-:Y:S01]  /*2f20*/  ULEA UR7, UR7, UR6, 0x3 ;  /* 0x0000000607077291 */ /* 0x000fe2000f8e18ff */
[----:B--2---:R-:W-:-:S04]  /*2f30*/  LOP3.LUT R3, R12, UR8, RZ, 0x3c, !PT ;  /* 0x000000080c037c12 */ /* 0x004fc8000f8e3cff */
[----:B------:R-:W-:-:S04]  /*2f40*/  SHF.L.U32 R0, R3, 0x1f, RZ ;  /* 0x0000001f03007819 */ /* 0x000fc800000006ff */
[----:B------:R-:W2:Y:S02]  /*2f50*/  SYNCS.PHASECHK.TRANS64 P0, [UR7+0x90], R0 ;  /* 0x00009000ff0075a7 */ /* 0x000ea40008001007 */
[----:B-12---:R-:W-:Y:S05]  /*2f60*/  @P0 EXIT ;  /* 0x000000000000094d */ /* 0x006fea0003800000 */
[----:B------:R-:W-:Y:S02]  /*2f70*/  SHF.L.U32 R3, R3, 0x1f, RZ ;  /* 0x0000001f03037819 */ /* 0x000fe400000006ff */
[----:B------:R-:W-:-:S07]  /*2f80*/  MOV R0, UR7 ;  /* 0x0000000700007c02 */ /* 0x000fce0008000f00 */
.L_x_53:
[----:B-1----:R1:W2:Y:S02]  /*2f90*/  SYNCS.PHASECHK.TRANS64.TRYWAIT P0, [R0+URZ+0x90], R3 ;  /* 0x00009003000075a7 */ /* 0x0022a400080011ff */
[----:B--2---:R-:W-:Y:S05]  /*2fa0*/  @!P0 NANOSLEEP.SYNCS 0x989680 ;  /* 0x009896800000895d */ /* 0x004fea0003900000 */
[----:B------:R-:W2:Y:S02]  /*2fb0*/  @!P0 SYNCS.PHASECHK.TRANS64 P0, [R0+URZ+0x90], R3 ;  /* 0x00009003000085a7 */ /* 0x000ea400080010ff */
[----:B--2---:R-:W-:Y:S05]  /*2fc0*/  @P0 EXIT ;  /* 0x000000000000094d */ /* 0x004fea0003800000 */
[----:B------:R-:W-:Y:S05]  /*2fd0*/  BRA `(.L_x_53) ;  /* 0xfffffffc00ec7947 */ /* 0x000fea000383ffff */
.L_x_46:
[----:B------:R-:W-:Y:S05]  /*2fe0*/  BRA.U UP4, `(.L_x_54) ;  /* 0x0000000d04d87547 */ /* 0x000fea000b800000 */
[----:B------:R-:W2:Y:S01]  /*2ff0*/  S2UR UR7, SR_CgaCtaId ;  /* 0x00000000000779c3 */ /* 0x000ea20000008800 */
[----:B------:R-:W-:Y:S01]  /*3000*/  UMOV UR4, 0x40 ;  /* 0x0000004000047882 */ /* 0x000fe20000000000 */
[----:B------:R-:W-:Y:S01]  /*3010*/  NOP ;  /* 0x0000000000007918 */ /* 0x000fe20000000000 */
[----:B------:R-:W-:Y:S01]  /*3020*/  UMOV UR6, 0x400 ;  /* 0x0000040000067882 */ /* 0x000fe20000000000 */
[----:B--2---:R-:W-:Y:S02]  /*3030*/  ULEA UR5, UR7, UR4, 0x18 ;  /* 0x0000000407057291 */ /* 0x004fe4000f8ec0ff */
[----:B------:R-:W-:-:S07]  /*3040*/  ULEA UR6, UR7, UR6, 0x18 ;  /* 0x0000000607067291 */ /* 0x000fce000f8ec0ff */
[----:B------:R-:W2:Y:S02]  /*3050*/  LDS.U8 R0, [UR5+0x1c] ;  /* 0x00001c05ff007984 */ /* 0x000ea40008000000 */
[----:B--2---:R-:W-:-:S13]  /*3060*/  ISETP.NE.AND P0, PT, R0, RZ, PT ;  /* 0x000000ff0000720c */ /* 0x004fda0003f05270 */
[----:B------:R-:W-:Y:S05]  /*3070*/  @P0 BRA `(.L_x_55) ;  /* 0x0000000000580947 */ /* 0x000fea0003800000 */
[----:B------:R-:W-:-:S13]  /*3080*/  ELECT P0, URZ, PT ;  /* 0x0000000000ff782f */ /* 0x000fda0003800000 */
[----:B------:R-:W-:Y:S05]  /*3090*/  @!P0 BRA `(.L_x_56) ;  /* 0x0000000000608947 */ /* 0x000fea0003800000 */
[----:B------:R-:W-:Y:S01]  /*30a0*/  UMOV UR4, 0x10 ;  /* 0x0000001000047882 */ /* 0x000fe20000000000 */
[----:B------:R-:W-:Y:S01]  /*30b0*/  HFMA2 R0, -RZ, RZ, 0, 5.9604644775390625e-08 ;  /* 0x00000001ff007431 */ /* 0x000fe200000001ff */
[----:B------:R-:W-:-:S03]  /*30c0*/  MOV R3, 0xffff ;  /* 0x0000ffff00037802 */ /* 0x000fc60000000f00 */
[----:B------:R-:W-:Y:S04]  /*30d0*/  DEPBAR.LE SB2, 0x36 ;  /* 0x0000ad800000791a */ /* 0x000fe80000000000 */
[----:B------:R-:W2:Y:S02]  /*30e0*/  UTCATOMSWS.FIND_AND_SET.ALIGN UP0, UR4, UR4 ;  /* 0x00000004000475e3 */ /* 0x000ea40008000800 */
[----:B--2---:R-:W-:Y:S01]  /*30f0*/  MOV R4, UR4 ;  /* 0x0000000400047c02 */ /* 0x004fe20008000f00 */
[----:B------:R-:W-:Y:S06]  /*3100*/  BRA.U UP0, `(.L_x_57) ;  /* 0x0000000100187547 */ /* 0x000fec000b800000 */
.L_x_58:
[----:B------:R-:W-:Y:S05]  /*3110*/  NANOSLEEP 0x64 ;  /* 0x000000640000795d */ /* 0x000fea0003800000 */
[----:B------:R-:W-:-:S05]  /*3120*/  UMOV UR4, 0x10 ;  /* 0x0000001000047882 */ /* 0x000fca0000000000 */
[----:B------:R-:W-:Y:S04]  /*3130*/  DEPBAR.LE SB2, 0x36 ;  /* 0x0000ad800000791a */ /* 0x000fe80000000000 */
[----:B------:R-:W2:Y:S02]  /*3140*/  UTCATOMSWS.FIND_AND_SET.ALIGN UP0, UR4, UR4 ;  /* 0x00000004000475e3 */ /* 0x000ea40008000800 */
[----:B--2---:R-:W-:Y:S01]  /*3150*/  MOV R4, UR4 ;  /* 0x0000000400047c02 */ /* 0x004fe20008000f00 */
[----:B------:R-:W-:Y:S05]  /*3160*/  BRA.U !UP0, `(.L_x_58) ;  /* 0xfffffffd08e87547 */ /* 0x000fea000b83ffff */
.L_x_57:
[-C--:B------:R-:W-:Y:S02]  /*3170*/  SHF.L.U32 R3, R3, R4.reuse, RZ ;  /* 0x0000000403037219 */ /* 0x080fe400000006ff */
[----:B------:R-:W-:Y:S01]  /*3180*/  SHF.L.U32 R0, R0, R4, RZ ;  /* 0x0000000400007219 */ /* 0x000fe200000006ff */
[----:B------:R-:W-:Y:S02]  /*3190*/  IMAD.SHL.U32 R4, R4, 0x20, RZ ;  /* 0x0000002004047824 */ /* 0x000fe400078e00ff */
[----:B------:R2:W-:Y:S04]  /*31a0*/  ATOMS.OR RZ, [UR5+0x14], R3 ;  /* 0x00001403ffff798c */ /* 0x0005e8000b000005 */
[----:B------:R2:W-:Y:S04]  /*31b0*/  ATOMS.OR RZ, [UR5+0x18], R0 ;  /* 0x00001800ffff798c */ /* 0x0005e8000b000005 */
[----:B------:R2:W-:Y:S01]  /*31c0*/  STS [UR6+0x130], R4 ;  /* 0x00013004ff007988 */ /* 0x0005e20008000806 */
[----:B------:R-:W-:Y:S05]  /*31d0*/  BRA `(.L_x_56) ;  /* 0x0000000000107947 */ /* 0x000fea0003800000 */
.L_x_55:
[----:B------:R-:W-:Y:S02]  /*31e0*/  MOV R0, 0xffffffff ;  /* 0xffffffff00007802 */ /* 0x000fe40000000f00 */
[----:B------:R-:W-:-:S03]  /*31f0*/  MOV R4, 0x3220 ;  /* 0x0000322000047802 */ /* 0x000fc60000000f00 */
[----:B------:R2:W-:Y:S04]  /*3200*/  STS [UR6+0x130], R0 ;  /* 0x00013000ff007988 */ /* 0x0005e80008000806 */
[----:B-12--5:R-:W-:Y:S05]  /*3210*/  CALL.REL.NOINC `($__internal_1_$__cuda_sm10x_tcgen05_guardrail_trap_phase_invalid_during_alloc) ;  /* 0x0000006400187944 */ /* 0x026fea0003c00000 */
.L_x_56:
[----:B------:R-:W-:Y:S05]  /*3220*/  WARPSYNC.ALL ;  /* 0x0000000000007948 */ /* 0x000fea0003800000 */
[----:B------:R-:W3:Y:S01]  /*3230*/  S2UR UR4, SR_CgaCtaId ;  /* 0x00000000000479c3 */ /* 0x000ee20000008800 */
[----:B------:R-:W-:Y:S01]  /*3240*/  UMOV UR26, 0x400 ;  /* 0x00000400001a7882 */ /* 0x000fe20000000000 */
[----:B------:R-:W-:-:S06]  /*3250*/  NOP ;  /* 0x0000000000007918 */ /* 0x000fcc0000000000 */
[----:B------:R-:W-:Y:S06]  /*3260*/  BAR.ARV 0x6, 0xa0 ;  /* 0x0182800000007b1d */ /* 0x000fec0000002000 */
[----:B------:R-:W4:Y:S01]  /*3270*/  LDCU UR5, c[0x0][0x38c] ;  /* 0x00007180ff0577ac */ /* 0x000f220008000800 */
[----:B------:R-:W-:Y:S01]  /*3280*/  LOP3.LUT R2, R2, 0xffff, RZ, 0xc0, !PT ;  /* 0x0000ffff02027812 */ /* 0x000fe200078ec0ff */
[----:B------:R-:W-:Y:S01]  /*3290*/  IMAD.MOV.U32 R11, RZ, RZ, 0x1 ;  /* 0x00000001ff0b7424 */ /* 0x000fe200078e00ff */
[----:B------:R-:W-:Y:S01]  /*32a0*/  CS2R R8, SRZ ;  /* 0x0000000000087805 */ /* 0x000fe2000001ff00 */
[----:B------:R-:W1:Y:S01]  /*32b0*/  LDCU UR7, c[0x0][0x38c] ;  /* 0x00007180ff0777ac */ /* 0x000e620008000800 */
[----:B------:R-:W-:Y:S01]  /*32c0*/  R2UR UR27, R2 ;  /* 0x00000000021b72ca */ /* 0x000fe200000e0000 */
[----:B------:R-:W-:Y:S01]  /*32d0*/  IMAD.MOV.U32 R10, RZ, RZ, RZ ;  /* 0x000000ffff0a7224 */ /* 0x000fe200078e00ff */
[----:B------:R-:W-:Y:S01]  /*32e0*/  UMOV UR30, URZ ;  /* 0x000000ff001e7c82 */ /* 0x000fe20008000000 */
[----:B------:R-:W-:Y:S01]  /*32f0*/  UMOV UR24, URZ ;  /* 0x000000ff00187c82 */ /* 0x000fe20008000000 */
[----:B---3--:R-:W-:Y:S01]  /*3300*/  ULEA UR26, UR4, UR26, 0x18 ;  /* 0x0000001a041a7291 */ /* 0x008fe2000f8ec0ff */
[----:B------:R-:W-:Y:S01]  /*3310*/  UMOV UR38, 0x0 ;  /* 0x0000000000267882 */ /* 0x000fe20000000000 */
[----:B------:R-:W-:-:S02]  /*3320*/  UMOV UR39, 0x4200910 ;  /* 0x0420091000277882 */ /* 0x000fc40000000000 */
[----:B------:R-:W-:Y:S02]  /*3330*/  UIADD3 UR4, UPT, UPT, UR26, 0x8800, URZ ;  /* 0x000088001a047890 */ /* 0x000fe4000fffe0ff */
[----:B------:R-:W-:Y:S02]  /*3340*/  UIADD3 UR6, UPT, UPT, UR26, 0xe800, URZ ;  /* 0x0000e8001a067890 */ /* 0x000fe4000fffe0ff */
[----:B----4-:R-:W-:Y:S01]  /*3350*/  UIADD3 UR5, UPT, UPT, UR5, 0x1f, URZ ;  /* 0x0000001f05057890 */ /* 0x010fe2000fffe0ff */
[----:B--2---:R-:W2:Y:S01]  /*3360*/  LDS R0, [UR26+0x130] ;  /* 0x0001301aff007984 */ /* 0x004ea20008000800 */
[----:B-1----:R-:W-:Y:S01]  /*3370*/  UMOV UR36, 0x0 ;  /* 0x0000000000247882 */ /* 0x002fe20000000000 */
[----:B------:R-:W-:Y:S01]  /*3380*/  UMOV UR37, 0x4200910 ;  /* 0x0420091000257882 */ /* 0x000fe20000000000 */
[----:B------:R-:W-:Y:S02]  /*3390*/  USHF.R.S32.HI UR40, URZ, 0x1f, UR5 ;  /* 0x0000001fff287899 */ /* 0x000fe40008011405 */
[----:B------:R-:W-:-:S02]  /*33a0*/  UISETP.GE.AND UP4, UPT, UR7, 0x1, UPT ;  /* 0x000000010700788c */ /* 0x000fc4000bf86270 */
[----:B------:R-:W-:Y:S02]  /*33b0*/  ULEA.HI UR40, UR40, UR5, URZ, 0x5 ;  /* 0x0000000528287291 */ /* 0x000fe4000f8f28ff */
[----:B------:R-:W-:Y:S02]  /*33c0*/  USHF.R.U32.HI UR5, URZ, 0x4, UR4 ;  /* 0x00000004ff057899 */ /* 0x000fe40008011604 */
[----:B------:R-:W-:Y:S02]  /*33d0*/  USHF.R.S32.HI UR40, URZ, 0x5, UR40 ;  /* 0x00000005ff287899 */ /* 0x000fe40008011428 */
[----:B------:R-:W-:Y:S02]  /*33e0*/  USHF.R.U32.HI UR4, URZ, 0x4, UR6 ;  /* 0x00000004ff047899 */ /* 0x000fe40008011606 */
[----:B------:R-:W-:Y:S02]  /*33f0*/  UISETP.LT.AND UP0, UPT, UR40, 0x1, UPT ;  /* 0x000000012800788c */ /* 0x000fe4000bf01270 */
[----:B------:R-:W-:-:S02]  /*3400*/  ULOP3.LUT UR5, UR5, 0x3fff, URZ, 0xc0, !UPT ;  /* 0x00003fff05057892 */ /* 0x000fc4000f8ec0ff */
[----:B------:R-:W-:Y:S02]  /*3410*/  ULOP3.LUT UR4, UR4, 0x3fff, URZ, 0xc0, !UPT ;  /* 0x00003fff04047892 */ /* 0x000fe4000f8ec0ff */
[----:B------:R-:W-:Y:S02]  /*3420*/  USEL UR41, UR40, 0x1, !UP0 ;  /* 0x0000000128297887 */ /* 0x000fe4000c000000 */
[----:B------:R-:W-:Y:S02]  /*3430*/  ULOP3.LUT UR28, UR5, 0x10000, URZ, 0xfc, !UPT ;  /* 0x00010000051c7892 */ /* 0x000fe4000f8efcff */
[----:B------:R-:W-:Y:S02]  /*3440*/  ULOP3.LUT UR29, UR4, 0x10000, URZ, 0xfc, !UPT ;  /* 0x00010000041d7892 */ /* 0x000fe4000f8efcff */
[----:B------:R-:W-:Y:S01]  /*3450*/  UIADD3 UR41, UPT, UPT, -UR41, URZ, URZ ;  /* 0x000000ff29297290 */ /* 0x000fe2000fffe1ff */
[----:B------:R-:W-:Y:S01]  /*3460*/  UMOV UR34, 0x0 ;  /* 0x0000000000227882 */ /* 0x000fe20000000000 */
[----:B------:R-:W-:Y:S01]  /*3470*/  UMOV UR35, 0x4200910 ;  /* 0x0420091000237882 */ /* 0x000fe20000000000 */
[----:B------:R-:W-:Y:S01]  /*3480*/  UMOV UR32, 0x0 ;  /* 0x0000000000207882 */ /* 0x000fe20000000000 */
[----:B------:R-:W-:Y:S01]  /*3490*/  UMOV UR33, 0x4200910 ;  /* 0x0420091000217882 */ /* 0x000fe20000000000 */
[----:B--2---:R-:W-:-:S15]  /*34a0*/  R2UR UR42, R0 ;  /* 0x00000000002a72ca */ /* 0x004fde00000e0000 */
.L_x_65:
[----:B------:R-:W-:Y:S02]  /*34b0*/  LEA R0, R10, UR26, 0x3 ;  /* 0x0000001a0a007c11 */ /* 0x000fe4000f8e18ff */
[----:B------:R-:W-:Y:S02]  /*34c0*/  SHF.L.U32 R5, R9, 0x1f, RZ ;  /* 0x0000001f09057819 */ /* 0x000fe400000006ff */
[----:B------:R-:W-:Y:S01]  /*34d0*/  PLOP3.LUT P0, PT, PT, PT, UP4, 0x80, 0x8 ;  /* 0x000000000008781c */ /* 0x000fe20003f0f048 */
[----:B------:R-:W-:Y:S01]  /*34e0*/  VIADD R3, R0, 0x90 ;  /* 0x0000009000037836 */ /* 0x000fe20000000000 */
[----:B-1----:R-:W1:Y:S02]  /*34f0*/  SYNCS.PHASECHK.TRANS64.TRYWAIT P1, [R0+URZ+0x80], R5 ;  /* 0x00008005000075a7 */ /* 0x002e6400080211ff */
[----:B-1-3--:R-:W-:Y:S09]  /*3500*/  @!P1 BRA `(.L_x_59) ;  /* 0x00000058005c9947 */ /* 0x00aff20003800000 */
.L_x_150:
[----:B------:R-:W-:Y:S01]  /*3510*/  LEA R4, R10, UR26, 0x4 ;  /* 0x0000001a0a047c11 */ /* 0x000fe2000f8e20ff */
[----:B------:R-:W-:Y:S01]  /*3520*/  @UP4 ULEA UR4, UR24, UR26, 0x3 ;  /* 0x0000001a18044291 */ /* 0x000fe2000f8e18ff */
[----:B------:R-:W-:Y:S01]  /*3530*/  PLOP3.LUT P2, PT, PT, PT, PT, 0x80, 0x8 ;  /* 0x000000000008781c */ /* 0x000fe20003f4f070 */
[----:B------:R-:W-:Y:S01]  /*3540*/  ULEA UR31, UR30, UR26, 0x3 ;  /* 0x0000001a1e1f7291 */ /* 0x000fe2000f8e18ff */
[----:B------:R-:W-:Y:S02]  /*3550*/  PRMT R3, RZ, 0x654, R3 ;  /* 0x00000654ff037816 */ /* 0x000fe40000000003 */
[----:B-1----:R-:W1:Y:S01]  /*3560*/  LDS.128 R4, [R4+0x110] ;  /* 0x0001100004047984 */ /* 0x002e620000000c00 */
[----:B------:R-:W-:Y:S02]  /*3570*/  @P0 SHF.L.U32 R2, R8, 0x1f, RZ ;  /* 0x0000001f08020819 */ /* 0x000fe400000006ff */
[----:B------:R-:W-:Y:S01]  /*3580*/  SHF.L.U32 R0, R11, 0x1f, RZ ;  /* 0x0000001f0b007819 */ /* 0x000fe200000006ff */
[----:B------:R-:W-:Y:S01]  /*3590*/  @!PT LDS RZ, [RZ] ;  /* 0x00000000fffff984 */ /* 0x000fe20000000800 */
[----:B------:R-:W-:Y:S01]  /*35a0*/  @!PT LDS RZ, [RZ] ;  /* 0x00000000fffff984 */ /* 0x000fe20000000800 */
[----:B------:R-:W-:Y:S01]  /*35b0*/  @!PT LDS RZ, [RZ] ;  /* 0x00000000fffff984 */ /* 0x000fe20000000800 */
[----:B------:R-:W-:Y:S01]  /*35c0*/  @!PT LDS RZ, [RZ] ;  /* 0x00000000fffff984 */ /* 0x000fe20000000800 */
[----:B------:R2:W-:Y:S06]  /*35d0*/  MEMBAR.ALL.CTA ;  /* 0x0000000000007992 */ /* 0x0005ec0000008000 */
[----:B--2---:R-:W2:Y:S02]  /*35e0*/  FENCE.VIEW.ASYNC.S ;  /* 0x00000000000073c6 */ /* 0x004ea40000000000 */
[----:B--2---:R2:W-:Y:S01]  /*35f0*/  SYNCS.ARRIVE.TRANS64.RED.A1T0 RZ, [R3+URZ], RZ ;  /* 0x000000ff03ff79a7 */ /* 0x0045e200081004ff */
[----:B------:R2:W3:Y:S01]  /*3600*/  @P0 SYNCS.PHASECHK.TRANS64.TRYWAIT P2, [UR4], R2 ;  /* 0x00000002ff0005a7 */ /* 0x0004e20008041104 */
[----:B------:R-:W-:Y:S01]  /*3610*/  ULEA.HI UR4, UR30, UR30, URZ, 0x1 ;  /* 0x0000001e1e047291 */ /* 0x000fe2000f8f08ff */
[----:B-1----:R-:W-:-:S03]  /*3620*/  LOP3.LUT P1, RZ, R6, 0x1, RZ, 0xc0, !PT ;  /* 0x0000000106ff7812 */ /* 0x002fc6000782c0ff */
[----:B------:R-:W-:Y:S02]  /*3630*/  USHF.L.U32 UR11, UR4, 0x6, URZ ;  /* 0x00000006040b7899 */ /* 0x000fe400080006ff */
[----:B------:R-:W-:Y:S02]  /*3640*/  ULOP3.LUT UR4, UR4, 0xffe, URZ, 0xc0, !UPT ;  /* 0x00000ffe04047892 */ /* 0x000fe4000f8ec0ff */
[----:B------:R-:W-:Y:S02]  /*3650*/  ULOP3.LUT UR11, UR11, 0xffffff80, URZ, 0xc0, !UPT ;  /* 0xffffff800b0b7892 */ /* 0x000fe4000f8ec0ff */
[----:B------:R-:W-:Y:S02]  /*3660*/  UIADD3 UR4, UPT, UPT, -UR4, UR30, URZ ;  /* 0x0000001e04047290 */ /* 0x000fe4000fffe1ff */
[----:B------:R-:W-:Y:S01]  /*3670*/  UIADD3 UR11, UPT, UPT, UR42, UR11, URZ ;  /* 0x0000000b2a0b7290 */ /* 0x000fe2000fffe0ff */
[----:B------:R-:W1:Y:S03]  /*3680*/  SYNCS.PHASECHK.TRANS64.TRYWAIT P0, [UR31+0xc0], R0 ;  /* 0x0000c000ff0075a7 */ /* 0x000e66000800111f */
[----:B------:R-:W-:Y:S01]  /*3690*/  ULEA UR11, UR4, UR11, 0x14 ;  /* 0x0000000b040b7291 */ /* 0x000fe2000f8ea0ff */
[----:B-123--:R-:W-:Y:S11]  /*36a0*/  @!P0 BRA `(.L_x_60) ;  /* 0x0000005800088947 */ /* 0x00eff60003800000 */
.L_x_152:
[----:B------:R-:W-:Y:S01]  /*36b0*/  IADD3 R10, PT, PT, R10, 0x1, RZ ;  /* 0x000000010a0a7810 */ /* 0x000fe20007ffe0ff */
[----:B------:R-:W-:Y:S06]  /*36c0*/  BRA.U !UP4, `(.L_x_61) ;  /* 0x000000010cc07547 */ /* 0x000fec000b800000 */
[----:B------:R-:W-:Y:S01]  /*36d0*/  UPLOP3.LUT UP2, UPT, UPT, UPT, UPT, 0x40, 0x4 ;  /* 0x000000000004789c */ /* 0x000fe20003f4e870 */
[----:B------:R-:W-:Y:S01]  /*36e0*/  UMOV UR23, UR41 ;  /* 0x0000002900177c82 */ /* 0x000fe20008000000 */
[----:B------:R-:W-:Y:S01]  /*36f0*/  UMOV UR22, UR40 ;  /* 0x0000002800167c82 */ /* 0x000fe20008000000 */
[----:B------:R-:W-:-:S08]  /*3700*/  UMOV UR10, UR24 ;  /* 0x00000018000a7c82 */ /* 0x000fd00008000000 */
.L_x_64:
[----:B------:R-:W-:Y:S02]  /*3710*/  UIADD3 UR23, UPT, UPT, UR23, 0x1, URZ ;  /* 0x0000000117177890 */ /* 0x000fe4000fffe0ff */
[----:B--2---:R-:W-:Y:S02]  /*3720*/  ULEA UR5, UR10, UR26, 0x3 ;  /* 0x0000001a0a057291 */ /* 0x004fe4000f8e18ff */
[----:B------:R-:W-:Y:S01]  /*3730*/  UISETP.NE.AND UP3, UPT, UR23, URZ, UPT ;  /* 0x000000ff1700728c */ /* 0x000fe2000bf65270 */
[----:B---3--:R-:W-:Y:S10]  /*3740*/  @P2 BRA `(.L_x_62) ;  /* 0x00000000000c2947 */ /* 0x008ff40003800000 */
[----:B-1----:R-:W-:Y:S04]  /*3750*/  SHF.L.U32 R3, R8, 0x1f, RZ ;  /* 0x0000001f08037819 */ /* 0x002fe800000006ff */
[----:B------:R-:W1:Y:S02]  /*3760*/  SYNCS.PHASECHK.TRANS64.TRYWAIT P0, [UR5], R3 ;  /* 0x00000003ff0075a7 */ /* 0x000e640008001105 */
[----:B-1----:R-:W-:Y:S05]  /*3770*/  @!P0 BRA `(.L_x_63) ;  /* 0x0000005400ec8947 */ /* 0x002fea0003800000 */
.L_x_62:
[----:B------:R-:W-:Y:S01]  /*3780*/  UISETP.NE.AND UP0, UPT, UR22, 0x1, UPT ;  /* 0x000000011600788c */ /* 0x000fe2000bf05270 */
[----:B------:R-:W-:Y:S01]  /*3790*/  PLOP3.LUT P2, PT, PT, PT, PT, 0x80, 0x8 ;  /* 0x000000000008781c */ /* 0x000fe20003f4f070 */
[----:B------:R-:W-:Y:S02]  /*37a0*/  UIADD3 UR4, UPT, UPT, UR10, 0x1, URZ ;  /* 0x000000010a047890 */ /* 0x000fe4000fffe0ff */
[----:B------:R-:W-:Y:S02]  /*37b0*/  UIADD3 UR25, UPT, UPT, UR5, 0x18, URZ ;  /* 0x0000001805197890 */ /* 0x000fe4000fffe0ff */
[----:B------:R-:W-:Y:S01]  /*37c0*/  UISETP.NE.AND UP1, UPT, UR4, 0x3, UPT ;  /* 0x000000030400788c */ /* 0x000fe2000bf25270 */
[----:B------:R-:W-:Y:S01]  /*37d0*/  PLOP3.LUT P0, PT, PT, PT, UP0, 0x80, 0x8 ;  /* 0x000000000008781c */ /* 0x000fe20003f0f008 */
[----:B------:R-:W-:Y:S02]  /*37e0*/  UIADD3 UR22, UPT, UPT, UR22, -0x1, URZ ;  /* 0xffffffff16167890 */ /* 0x000fe4000fffe0ff */
[----:B------:R-:W-:Y:S02]  /*37f0*/  USEL UR6, URZ, 0x1, UP1 ;  /* 0x00000001ff067887 */ /* 0x000fe40008800000 */
[----:B------:R-:W-:Y:S01]  /*3800*/  USEL UR24, UR4, URZ, UP1 ;  /* 0x000000ff04187287 */ /* 0x000fe20008800000 */
[----:B------:R-:W-:Y:S01]  /*3810*/  UMOV UR7, 0x40004040 ;  /* 0x4000404000077882 */ /* 0x000fe20000000000 */
[----:B------:R-:W-:Y:S02]  /*3820*/  UMOV UR5, 0x40004040 ;  /* 0x4000404000057882 */ /* 0x000fe40000000000 */
[----:B------:R-:W-:Y:S01]  /*3830*/  @UP0 ULEA UR4, UR24, UR26, 0x3 ;  /* 0x0000001a18040291 */ /* 0x000fe2000f8e18ff */
[----:B------:R-:W-:Y:S01]  /*3840*/  LOP3.LUT R8, R8, UR6, RZ, 0x3c, !PT ;  /* 0x0000000608087c12 */ /* 0x000fe2000f8e3cff */
[----:B------:R-:W-:Y:S01]  /*3850*/  ULEA UR6, UR10, UR29, 0xa ;  /* 0x0000001d0a067291 */ /* 0x000fe2000f8e50ff */
[----:B------:R-:W-:Y:S02]  /*3860*/  UMOV UR21, 0x40004040 ;  /* 0x4000404000157882 */ /* 0x000fe40000000000 */
[----:B-1----:R-:W-:Y:S01]  /*3870*/  @P0 SHF.L.U32 R0, R8, 0x1f, RZ ;  /* 0x0000001f08000819 */ /* 0x002fe200000006ff */
[----:B------:R-:W-:Y:S02]  /*3880*/  UIADD3 UR20, UPT, UPT, UR6, 0x2, URZ ;  /* 0x0000000206147890 */ /* 0x000fe4000fffe0ff */
[----:B------:R-:W-:Y:S01]  /*3890*/  UIADD3 UR16, UPT, UPT, UR6, 0x4, URZ ;  /* 0x0000000406107890 */ /* 0x000fe2000fffe0ff */
[----:B------:R2:W3:Y:S01]  /*38a0*/  @P0 SYNCS.PHASECHK.TRANS64.TRYWAIT P2, [UR4], R0 ;  /* 0x00000000ff0005a7 */ /* 0x0004e20008041104 */
[----:B------:R-:W-:Y:S02]  /*38b0*/  ULEA UR4, UR10, UR28, 0x9 ;  /* 0x0000001c0a047291 */ /* 0x000fe4000f8e48ff */
[----:B------:R-:W-:Y:S02]  /*38c0*/  UIADD3 UR12, UPT, UPT, UR6, 0x6, URZ ;  /* 0x00000006060c7890 */ /* 0x000fe4000fffe0ff */
[----:B------:R-:W-:Y:S02]  /*38d0*/  UIADD3 UR18, UPT, UPT, UR4, 0x2, URZ ;  /* 0x0000000204127890 */ /* 0x000fe4000fffe0ff */
[----:B------:R-:W-:Y:S02]  /*38e0*/  UIADD3 UR14, UPT, UPT, UR4, 0x4, URZ ;  /* 0x00000004040e7890 */ /* 0x000fe4000fffe0ff */
[----:B------:R-:W-:Y:S01]  /*38f0*/  UIADD3 UR8, UPT, UPT, UR4, 0x6, URZ ;  /* 0x0000000604087890 */ /* 0x000fe2000fffe0ff */
[----:B------:R2:W-:Y:S01]  /*3900*/  UTCHMMA gdesc[UR4], gdesc[UR6], tmem[UR11], tmem[UR38], idesc[UR39], UP2 ;  /* 0x00ff2606040075ea */ /* 0x0005e2000900000b */
[----:B------:R-:W-:Y:S01]  /*3910*/  UPLOP3.LUT UP2, UPT, UPT, UPT, UPT, 0x80, 0x8 ;  /* 0x000000000008789c */ /* 0x000fe20003f4f070 */
[----:B------:R-:W-:Y:S01]  /*3920*/  UMOV UR19, 0x40004040 ;  /* 0x4000404000137882 */ /* 0x000fe20000000000 */
[----:B------:R-:W-:Y:S01]  /*3930*/  UMOV UR17, 0x40004040 ;  /* 0x4000404000117882 */ /* 0x000fe20000000000 */
[----:B------:R2:W-:Y:S01]  /*3940*/  UTCHMMA gdesc[UR18], gdesc[UR20], tmem[UR11], tmem[UR36], idesc[UR37], UPT ;  /* 0x00ff2414120075ea */ /* 0x0005e2000b80000b */
[----:B------:R-:W-:Y:S01]  /*3950*/  UMOV UR15, 0x40004040 ;  /* 0x40004040000f7882 */ /* 0x000fe20000000000 */
[----:B------:R-:W-:Y:S01]  /*3960*/  UMOV UR13, 0x40004040 ;  /* 0x40004040000d7882 */ /* 0x000fe20000000000 */
[----:B------:R-:W-:Y:S01]  /*3970*/  UMOV UR9, 0x40004040 ;  /* 0x4000404000097882 */ /* 0x000fe20000000000 */
[----:B------:R2:W-:Y:S01]  /*3980*/  UTCHMMA gdesc[UR14], gdesc[UR16], tmem[UR11], tmem[UR34], idesc[UR35], UPT ;  /* 0x00ff22100e0075ea */ /* 0x0005e2000b80000b */
[----:B------:R2:W-:Y:S01]  /*3990*/  UTCHMMA gdesc[UR8], gdesc[UR12], tmem[UR11], tmem[UR32], idesc[UR33], UPT ;  /* 0x00ff200c080075ea */ /* 0x0005e2000b80000b */
[----:B------:R2:W-:Y:S01]  /*39a0*/  UTCBAR.MULTICAST [UR25], URZ, UR27 ;  /* 0x000000ff190073e9 */ /* 0x0005e2000800081b */
[----:B------:R-:W-:Y:S01]  /*39b0*/  UMOV UR10, UR24 ;  /* 0x00000018000a7c82 */ /* 0x000fe20008000000 */
[----:B------:R-:W-:Y:S05]  /*39c0*/  BRA.U UP3, `(.L_x_64) ;  /* 0xfffffffd03507547 */ /* 0x000fea000b83ffff */
.L_x_61:
[----:B--2---:R-:W-:Y:S01]  /*39d0*/  UIADD3 UR4, UPT, UPT, UR30, 0x1, URZ ;  /* 0x000000011e047890 */ /* 0x004fe2000fffe0ff */
[C---:B------:R-:W-:Y:S01]  /*39e0*/  ISETP.NE.AND P0, PT, R10.reuse, 0x2, PT ;  /* 0x000000020a00780c */ /* 0x040fe20003f05270 */
[----:B------:R-:W-:Y:S02]  /*39f0*/  UIADD3 UR5, UPT, UPT, UR31, 0xa0, URZ ;  /* 0x000000a01f057890 */ /* 0x000fe4000fffe0ff */
[----:B------:R-:W-:Y:S01]  /*3a00*/  UISETP.NE.AND UP0, UPT, UR4, 0x4, UPT ;  /* 0x000000040400788c */ /* 0x000fe2000bf05270 */
[----:B-1----:R-:W-:Y:S02]  /*3a10*/  SEL R0, RZ, 0x1, P0 ;  /* 0x00000001ff007807 */ /* 0x002fe40000000000 */
[----:B------:R-:W-:Y:S01]  /*3a20*/  SEL R10, R10, RZ, P0 ;  /* 0x000000ff0a0a7207 */ /* 0x000fe20000000000 */
[----:B------:R-:W-:Y:S01]  /*3a30*/  USEL UR6, URZ, 0x1, UP0 ;  /* 0x00000001ff067887 */ /* 0x000fe20008000000 */
[----:B------:R-:W-:Y:S01]  /*3a40*/  LOP3.LUT R9, R9, R0, RZ, 0x3c, !PT ;  /* 0x0000000009097212 */ /* 0x000fe200078e3cff */
[----:B------:R-:W-:Y:S01]  /*3a50*/  USEL UR30, UR4, URZ, UP0 ;  /* 0x000000ff041e7287 */ /* 0x000fe20008000000 */
[----:B------:R1:W-:Y:S03]  /*3a60*/  UTCBAR [UR5], URZ ;  /* 0x000000ff050073e9 */ /* 0x0003e600080000ff */
[----:B------:R-:W-:Y:S01]  /*3a70*/  LOP3.LUT R11, R11, UR6, RZ, 0x3c, !PT ;  /* 0x000000060b0b7c12 */ /* 0x000fe2000f8e3cff */
[----:B------:R-:W-:Y:S07]  /*3a80*/  @P1 BRA `(.L_x_65) ;  /* 0xfffffff800881947 */ /* 0x000fee000383ffff */
[----:B------:R-:W2:Y:S01]  /*3a90*/  S2UR UR8, SR_CgaCtaId ;  /* 0x00000000000879c3 */ /* 0x000ea20000008800 */
[----:B------:R-:W-:Y:S01]  /*3aa0*/  ELECT P0, URZ, PT ;  /* 0x0000000000ff782f */ /* 0x000fe20003800000 */
[----:B------:R-:W-:Y:S01]  /*3ab0*/  IMAD.MOV.U32 R0, RZ, RZ, 0x1 ;  /* 0x00000001ff007424 */ /* 0x000fe200078e00ff */
[----:B------:R-:W-:Y:S01]  /*3ac0*/  UIADD3 UR26, UPT, UPT, UR26, 0xc0, URZ ;  /* 0x000000c01a1a7890 */ /* 0x000fe2000fffe0ff */
[----:B------:R-:W-:Y:S01]  /*3ad0*/  SHF.L.U32 R3, R11, 0x1f, RZ ;  /* 0x0000001f0b037819 */ /* 0x000fe200000006ff */
[----:B------:R-:W-:-:S03]  /*3ae0*/  UMOV UR4, 0x40 ;  /* 0x0000004000047882 */ /* 0x000fc60000000000 */
[----:B------:R-:W-:Y:S01]  /*3af0*/  UVIRTCOUNT.DEALLOC.SMPOOL 0x80 ;  /* 0x000000800000784c */ /* 0x000fe20000000000 */
[----:B--2---:R-:W-:Y:S02]  /*3b00*/  ULEA UR8, UR8, UR4, 0x18 ;  /* 0x0000000408087291 */ /* 0x004fe4000f8ec0ff */
[----:B------:R-:W-:-:S07]  /*3b10*/  ULEA UR4, UR30, UR26, 0x3 ;  /* 0x0000001a1e047291 */ /* 0x000fce000f8e18ff */
[----:B------:R2:W-:Y:S02]  /*3b20*/  @P0 STS.U8 [UR8+0x1c], R0 ;  /* 0x00001c00ff000988 */ /* 0x0005e40008000008 */
[----:B------:R-:W4:Y:S02]  /*3b30*/  SYNCS.PHASECHK.TRANS64.TRYWAIT P0, [UR4], R3 ;  /* 0x00000003ff0075a7 */ /* 0x000f240008001104 */
[----:B--2-4-:R-:W-:Y:S05]  /*3b40*/  @!P0 BRA `(.L_x_66) ;  /* 0x0000005400108947 */ /* 0x014fea0003800000 */
.L_x_155:
[----:B------:R-:W-:-:S04]  /*3b50*/  UIADD3 UR4, UPT, UPT, UR30, 0x1, URZ ;  /* 0x000000011e047890 */ /* 0x000fc8000fffe0ff */
[----:B------:R-:W-:-:S04]  /*3b60*/  UISETP.NE.AND UP0, UPT, UR4, 0x4, UPT ;  /* 0x000000040400788c */ /* 0x000fc8000bf05270 */
[----:B------:R-:W-:Y:S02]  /*3b70*/  USEL UR6, URZ, 0x1, UP0 ;  /* 0x00000001ff067887 */ /* 0x000fe40008000000 */
[----:B------:R-:W-:-:S04]  /*3b80*/  USEL UR4, UR4, URZ, UP0 ;  /* 0x000000ff04047287 */ /* 0x000fc80008000000 */
[----:B-1----:R-:W-:Y:S01]  /*3b90*/  ULEA UR5, UR4, UR26, 0x3 ;  /* 0x0000001a04057291 */ /* 0x002fe2000f8e18ff */
[----:B------:R-:W-:-:S04]  /*3ba0*/  LOP3.LUT R2, R11, UR6, RZ, 0x3c, !PT ;  /* 0x000000060b027c12 */ /* 0x000fc8000f8e3cff */
[----:B--2---:R-:W-:-:S04]  /*3bb0*/  SHF.L.U32 R3, R2, 0x1f, RZ ;  /* 0x0000001f02037819 */ /* 0x004fc800000006ff */
[----:B------:R-:W1:Y:S02]  /*3bc0*/  SYNCS.PHASECHK.TRANS64.TRYWAIT P0, [UR5], R3 ;  /* 0x00000003ff0075a7 */ /* 0x000e640008001105 */
[----:B-1----:R-:W-:Y:S05]  /*3bd0*/  @!P0 BRA `(.L_x_67) ;  /* 0x0000005400048947 */ /* 0x002fea0003800000 */
.L_x_157:
        /* <DEDUP_REMOVED lines=9> */
.L_x_159:
[----:B------:R-:W-:-:S04]  /*3c70*/  UIADD3 UR4, UPT, UPT, UR4, 0x1, URZ ;  /* 0x0000000104047890 */ /* 0x000fc8000fffe0ff */
[----:B------:R-:W-:-:S04]  /*3c80*/  UISETP.NE.AND UP0, UPT, UR4, 0x4, UPT ;  /* 0x000000040400788c */ /* 0x000fc8000bf05270 */
[----:B------:R-:W-:Y:S02]  /*3c90*/  USEL UR5, URZ, 0x1, UP0 ;  /* 0x00000001ff057887 */ /* 0x000fe40008000000 */
[----:B------:R-:W-:-:S04]  /*3ca0*/  USEL UR4, UR4, URZ, UP0 ;  /* 0x000000ff04047287 */ /* 0x000fc80008000000 */
[----:B------:R-:W-:Y:S01]  /*3cb0*/  ULEA UR4, UR4, UR26, 0x3 ;  /* 0x0000001a04047291 */ /* 0x000fe2000f8e18ff */
[----:B-1----:R-:W-:-:S04]  /*3cc0*/  LOP3.LUT R3, R2, UR5, RZ, 0x3c, !PT ;  /* 0x0000000502037c12 */ /* 0x002fc8000f8e3cff */
[----:B------:R-:W-:-:S04]  /*3cd0*/  SHF.L.U32 R3, R3, 0x1f, RZ ;  /* 0x0000001f03037819 */ /* 0x000fc800000006ff */
[----:B------:R-:W1:Y:S02]  /*3ce0*/  SYNCS.PHASECHK.TRANS64.TRYWAIT P0, [UR4], R3 ;  /* 0x00000003ff0075a7 */ /* 0x000e640008001104 */
[----:B-1----:R-:W-:Y:S05]  /*3cf0*/  @!P0 BRA `(.L_x_69) ;  /* 0x0000005000ec8947 */ /* 0x002fea0003800000 */
.L_x_161:
[----:B------:R-:W-:Y:S01]  /*3d00*/  NOP ;  /* 0x0000000000007918 */ /* 0x000fe20000000000 */
[----:B-1----:R-:W1:Y:S01]  /*3d10*/  LDS R0, [UR8+0x14] ;  /* 0x00001408ff007984 */ /* 0x002e620008000800 */
[----:B------:R-:W-:Y:S01]  /*3d20*/  ULOP3.LUT UR4, UR42, 0xffff, URZ, 0xc0, !UPT ;  /* 0x0000ffff2a047892 */ /* 0x000fe2000f8ec0ff */
[----:B------:R-:W-:Y:S01]  /*3d30*/  UMOV UR5, 0xffff ;  /* 0x0000ffff00057882 */ /* 0x000fe20000000000 */
[----:B------:R-:W-:Y:S02]  /*3d40*/  UMOV UR6, 0x1 ;  /* 0x0000000100067882 */ /* 0x000fe40000000000 */
[----:B------:R-:W-:-:S04]  /*3d50*/  USHF.R.U32.HI UR4, URZ, 0x5, UR4 ;  /* 0x00000005ff047899 */ /* 0x000fc80008011604 */
[----:B------:R-:W-:Y:S02]  /*3d60*/  USHF.L.U32 UR5, UR5, UR4, URZ ;  /* 0x0000000405057299 */ /* 0x000fe400080006ff */
[----:B------:R-:W-:-:S04]  /*3d70*/  USHF.L.U32 UR4, UR6, UR4, URZ ;  /* 0x0000000406047299 */ /* 0x000fc800080006ff */
[----:B-1----:R-:W-:-:S04]  /*3d80*/  LOP3.LUT R0, R0, UR5, RZ, 0xc0, !PT ;  /* 0x0000000500007c12 */ /* 0x002fc8000f8ec0ff */
[----:B------:R-:W-:-:S13]  /*3d90*/  ISETP.NE.AND P0, PT, R0, UR5, PT ;  /* 0x0000000500007c0c */ /* 0x000fda000bf05270 */
[----:B------:R-:W-:Y:S05]  /*3da0*/  @P0 BRA `(.L_x_70) ;  /* 0x0000000000580947 */ /* 0x000fea0003800000 */
[----:B------:R-:W1:Y:S02]  /*3db0*/  LDS R0, [UR8+0x18] ;  /* 0x00001808ff007984 */ /* 0x000e640008000800 */
[----:B-1----:R-:W-:-:S04]  /*3dc0*/  LOP3.LUT R0, R0, UR4, RZ, 0xc0, !PT ;  /* 0x0000000400007c12 */ /* 0x002fc8000f8ec0ff */
[----:B------:R-:W-:-:S13]  /*3dd0*/  ISETP.NE.AND P0, PT, R0, UR4, PT ;  /* 0x0000000400007c0c */ /* 0x000fda000bf05270 */
[----:B------:R-:W-:Y:S05]  /*3de0*/  @P0 BRA `(.L_x_71) ;  /* 0x00000000003c0947 */ /* 0x000fea0003800000 */
[----:B------:R-:W1:Y:S01]  /*3df0*/  S2R R2, SR_LANEID ;  /* 0x0000000000027919 */ /* 0x000e620000000000 */
[----:B------:R-:W-:Y:S01]  /*3e00*/  ULOP3.LUT UR5, URZ, UR5, URZ, 0x33, !UPT ;  /* 0x00000005ff057292 */ /* 0x000fe2000f8e33ff */
[----:B------:R-:W-:Y:S01]  /*3e10*/  LOP3.LUT R4, RZ, UR4, RZ, 0x33, !PT ;  /* 0x00000004ff047c12 */ /* 0x000fe2000f8e33ff */
[----:B------:R-:W-:Y:S02]  /*3e20*/  VOTEU.ANY UR4, UPT, PT ;  /* 0x0000000000047886 */ /* 0x000fe400038e0100 */
[----:B------:R-:W-:Y:S01]  /*3e30*/  UFLO.U32 UR4, UR4 ;  /* 0x00000004000472bd */ /* 0x000fe200080e0000 */
[----:B------:R-:W2:Y:S01]  /*3e40*/  REDUX UR6, R4 ;  /* 0x00000000040673c4 */ /* 0x000ea20000000000 */
[----:B------:R-:W-:-:S06]  /*3e50*/  IMAD.U32 R0, RZ, RZ, UR5 ;  /* 0x00000005ff007e24 */ /* 0x000fcc000f8e00ff */
[----:B------:R4:W-:Y:S01]  /*3e60*/  UTCATOMSWS.AND URZ, UR5 ;  /* 0x0000000500ff79e3 */ /* 0x0009e20008000000 */
[----:B------:R-:W3:Y:S01]  /*3e70*/  REDUX UR7, R0 ;  /* 0x00000000000773c4 */ /* 0x000ee20000000000 */
[----:B-1----:R-:W-:Y:S01]  /*3e80*/  ISETP.EQ.U32.AND P0, PT, R2, UR4, PT ;  /* 0x0000000402007c0c */ /* 0x002fe2000bf02070 */
[----:B--2---:R-:W-:Y:S01]  /*3e90*/  IMAD.U32 R2, RZ, RZ, UR6 ;  /* 0x00000006ff027e24 */ /* 0x004fe2000f8e00ff */
[----:B---3--:R-:W-:-:S11]  /*3ea0*/  MOV R3, UR7 ;  /* 0x0000000700037c02 */ /* 0x008fd60008000f00 */
[----:B------:R4:W-:Y:S04]  /*3eb0*/  @P0 ATOMS.AND RZ, [UR8+0x14], R3 ;  /* 0x00001403ffff098c */ /* 0x0009e8000a800008 */
[----:B------:R4:W-:Y:S01]  /*3ec0*/  @P0 ATOMS.AND RZ, [UR8+0x18], R2 ;  /* 0x00001802ffff098c */ /* 0x0009e2000a800008 */
[----:B------:R-:W-:Y:S05]  /*3ed0*/  BRA `(.L_x_72) ;  /* 0x0000000000147947 */ /* 0x000fea0003800000 */
.L_x_71:
[----:B------:R-:W-:Y:S02]  /*3ee0*/  MOV R2, 0x3f00 ;  /* 0x00003f0000027802 */ /* 0x000fe40000000f00 */
[----:B---3-5:R-:W-:Y:S05]  /*3ef0*/  CALL.REL.NOINC `($__internal_0_$__cuda_sm10x_tcgen05_guardrail_trap_col_being_dealloced_not_returned_by_alloc) ;  /* 0x0000005400d47944 */ /* 0x028fea0003c00000 */
[----:B------:R-:W-:Y:S05]  /*3f00*/  BRA `(.L_x_72) ;  /* 0x0000000000087947 */ /* 0x000fea0003800000 */
.L_x_70:
[----:B------:R-:W-:Y:S02]  /*3f10*/  MOV R2, 0x3f30 ;  /* 0x00003f3000027802 */ /* 0x000fe40000000f00 */
[----:B---3-5:R-:W-:Y:S05]  /*3f20*/  CALL.REL.NOINC `($__internal_2_$__cuda_sm10x_tcgen05_guardrail_trap_unallocated_columns_being_dealloced) ;  /* 0x0000005400e07944 */ /* 0x028fea0003c00000 */
.L_x_72:
[----:B------:R-:W-:Y:S01]  /*3f30*/  NOP ;  /* 0x0000000000007918 */ /* 0x000fe20000000000 */
[----:B----4-:R-:W-:Y:S05]  /*3f40*/  EXIT ;  /* 0x000000000000794d */ /* 0x010fea0003800000 */
.L_x_54:
[----:B------:R-:W-:-:S09]  /*3f50*/  UISETP.NE.OR UP0, UPT, UR17, 0x3, !UP3 ;  /* 0x000000031100788c */ /* 0x000fd2000df05670 */
[----:B------:R-:W-:Y:S05]  /*3f60*/  BRA.U UP0, `(.L_x_73) ;  /* 0x00000011005c7547 */ /* 0x000fea000b800000 */
[----:B------:R-:W2:Y:S01]  /*3f70*/  S2UR UR10, SR_CgaCtaId ;  /* 0x00000000000a79c3 */ /* 0x000ea20000008800 */
[----:B------:R-:W3:Y:S01]  /*3f80*/  LDCU UR31, c[0x0][0x370] ;  /* 0x00006e00ff1f77ac */ /* 0x000ee20008000800 */
[----:B------:R-:W-:Y:S02]  /*3f90*/  HFMA2 R13, -RZ, RZ, 0, 0 ;  /* 0x00000000ff0d7431 */ /* 0x000fe400000001ff */
[----:B------:R-:W-:Y:S01]  /*3fa0*/  IMAD.MOV.U32 R15, RZ, RZ, 0x1 ;  /* 0x00000001ff0f7424 */ /* 0x000fe200078e00ff */
[----:B------:R-:W-:Y:S01]  /*3fb0*/  MOV R7, 0x2000 ;  /* 0x0000200000077802 */ /* 0x000fe20000000f00 */
[----:B------:R-:W3:Y:S01]  /*3fc0*/  LDCU.128 UR44, c[0x0][0xb10] ;  /* 0x00016200ff2c77ac */ /* 0x000ee20008000c00 */
[----:B------:R-:W-:Y:S01]  /*3fd0*/  IMAD.MOV.U32 R14, RZ, RZ, RZ ;  /* 0x000000ffff0e7224 */ /* 0x000fe200078e00ff */
[----:B------:R-:W4:Y:S01]  /*3fe0*/  LDC.64 R16, c[0x0][0x348] ;  /* 0x0000d200ff107b82 */ /* 0x000f220000000a00 */
[----:B------:R-:W1:Y:S01]  /*3ff0*/  LDCU UR30, c[0x0][0x374] ;  /* 0x00006e80ff1e77ac */ /* 0x000e620008000800 */
[----:B------:R-:W2:Y:S06]  /*4000*/  LDCU UR15, c[0x0][0xb0c] ;  /* 0x00016180ff0f77ac */ /* 0x000eac0008000800 */
[----:B------:R-:W4:Y:S01]  /*4010*/  LDC.64 R2, c[0x0][0x888] ;  /* 0x00022200ff027b82 */ /* 0x000f220000000a00 */
[----:B------:R-:W4:Y:S01]  /*4020*/  LDCU UR49, c[0x0][0xb20] ;  /* 0x00016400ff3177ac */ /* 0x000f220008000800 */
[----:B------:R-:W4:Y:S06]  /*4030*/  LDCU UR4, c[0x0][0xb30] ;  /* 0x00016600ff0477ac */ /* 0x000f2c0008000800 */
[----:B------:R-:W4:Y:S01]  /*4040*/  LDC.64 R4, c[0x0][0x890] ;  /* 0x00022400ff047b82 */ /* 0x000f220000000a00 */
[----:B------:R-:W-:Y:S01]  /*4050*/  UMOV UR21, 0x400 ;  /* 0x0000040000157882 */ /* 0x000fe20000000000 */
[----:B---3--:R-:W-:-:S02]  /*4060*/  UIMAD.WIDE.U32 UR6, UR31, UR44, URZ ;  /* 0x0000002c1f0672a5 */ /* 0x008fc4000f8e00ff */
[----:B-1----:R-:W-:Y:S02]  /*4070*/  UIMAD.WIDE.U32 UR8, UR30, UR47, URZ ;  /* 0x0000002f1e0872a5 */ /* 0x002fe4000f8e00ff */
[----:B--2---:R-:W-:Y:S02]  /*4080*/  ULEA UR21, UR10, UR21, 0x18 ;  /* 0x000000150a157291 */ /* 0x004fe4000f8ec0ff */
[----:B------:R-:W-:Y:S02]  /*4090*/  UPLOP3.LUT UP3, UPT, UPT, UPT, UPT, 0x40, 0x4 ;  /* 0x000000000004789c */ /* 0x000fe40003f6e870 */
[----:B------:R-:W-:Y:S02]  /*40a0*/  UIADD3 UR37, UPT, UPT, UR21, 0x48, URZ ;  /* 0x0000004815257890 */ /* 0x000fe4000fffe0ff */
[----:B------:R-:W-:Y:S02]  /*40b0*/  UIADD3 UR33, UPT, UPT, UR21, 0x30, URZ ;  /* 0x0000003015217890 */ /* 0x000fe4000fffe0ff */
[----:B------:R-:W-:-:S02]  /*40c0*/  UIADD3 UR25, UPT, UPT, UR21, 0x38, URZ ;  /* 0x0000003815197890 */ /* 0x000fc4000fffe0ff */
[----:B------:R-:W-:Y:S01]  /*40d0*/  UIADD3 UR17, UPT, UPT, UR21, 0x40, URZ ;  /* 0x0000004015117890 */ /* 0x000fe2000fffe0ff */
[----:B------:R-:W-:Y:S01]  /*40e0*/  UMOV UR6, UR7 ;  /* 0x0000000700067c82 */ /* 0x000fe20008000000 */
[----:B------:R-:W-:Y:S01]  /*40f0*/  UMOV UR41, UR9 ;  /* 0x0000000900297c82 */ /* 0x000fe20008000000 */
[----:B------:R-:W-:Y:S02]  /*4100*/  UISETP.GE.AND UP0, UPT, UR42, 0x1, UPT ;  /* 0x000000012a00788c */ /* 0x000fe4000bf06270 */
[----:B------:R-:W-:Y:S01]  /*4110*/  UISETP.NE.AND UP4, UPT, UR42, 0x1, UPT ;  /* 0x000000012a00788c */ /* 0x000fe2000bf85270 */
[----:B------:R-:W1:Y:S01]  /*4120*/  LDCU.64 UR22, c[0x0][0xb28] ;  /* 0x00016500ff1677ac */ /* 0x000e620008000a00 */
[----:B------:R-:W-:Y:S02]  /*4130*/  UISETP.NE.AND UP6, UPT, UR15, 0x1, UPT ;  /* 0x000000010f00788c */ /* 0x000fe4000bfc5270 */
[----:B------:R-:W-:Y:S02]  /*4140*/  UISETP.NE.AND UP5, UPT, UR46, 0x1, UPT ;  /* 0x000000012e00788c */ /* 0x000fe4000bfa5270 */
[----:B------:R-:W-:-:S02]  /*4150*/  UPRMT UR37, UR10, 0x654, UR37 ;  /* 0x000006540a257896 */ /* 0x000fc40008000025 */
[----:B------:R-:W-:Y:S02]  /*4160*/  USHF.R.U32.HI UR43, URZ, UR45, UR6 ;  /* 0x0000002dff2b7299 */ /* 0x000fe40008011606 */
[----:B------:R-:W-:Y:S02]  /*4170*/  UPRMT UR40, UR10, 0x654, UR33 ;  /* 0x000006540a287896 */ /* 0x000fe40008000021 */
[----:B------:R-:W-:Y:S02]  /*4180*/  UPRMT UR39, UR10, 0x654, UR25 ;  /* 0x000006540a277896 */ /* 0x000fe40008000019 */
[----:B------:R-:W-:Y:S02]  /*4190*/  UPRMT UR38, UR10, 0x654, UR17 ;  /* 0x000006540a267896 */ /* 0x000fe40008000011 */
[----:B----4-:R-:W-:Y:S02]  /*41a0*/  USHF.R.U32.HI UR41, URZ, UR49, UR41 ;  /* 0x00000031ff297299 */ /* 0x010fe40008011629 */
[----:B------:R-:W-:-:S11]  /*41b0*/  UISETP.NE.AND UP2, UPT, UR4, 0x1, UPT ;  /* 0x000000010400788c */ /* 0x000fd6000bf45270 */
.L_x_84:
[C---:B------:R-:W-:Y:S02]  /*41c0*/  LEA R12, R14.reuse, UR21, 0x3 ;  /* 0x000000150e0c7c11 */ /* 0x040fe4000f8e18ff */
[----:B------:R-:W-:Y:S02]  /*41d0*/  SHF.L.U32 R9, R13, 0x1f, RZ ;  /* 0x0000001f0d097819 */ /* 0x000fe400000006ff */
[----:B------:R-:W-:Y:S02]  /*41e0*/  LEA R10, R14, UR21, 0x4 ;  /* 0x000000150e0a7c11 */ /* 0x000fe4000f8e20ff */
[----:B--2---:R-:W2:Y:S02]  /*41f0*/  SYNCS.PHASECHK.TRANS64.TRYWAIT P0, [R12+URZ+0x80], R9 ;  /* 0x000080090c0075a7 */ /* 0x004ea400080011ff */
[----:B--2---:R-:W-:Y:S05]  /*4200*/  @!P0 BRA `(.L_x_74) ;  /* 0x0000004c00c08947 */ /* 0x004fea0003800000 */
.L_x_162:
[----:B--2---:R-:W2:Y:S01]  /*4210*/  LDS.128 R8, [R10+0x110] ;  /* 0x000110000a087984 */ /* 0x004ea20000000c00 */
[----:B------:R-:W-:Y:S01]  /*4220*/  UISETP.GE.AND UP0, UPT, UR42, 0x1, UPT ;  /* 0x000000012a00788c */ /* 0x000fe2000bf06270 */
[----:B------:R-:W-:Y:S01]  /*4230*/  @!PT LDS RZ, [RZ] ;  /* 0x00000000fffff984 */ /* 0x000fe20000000800 */
[----:B------:R-:W-:Y:S01]  /*4240*/  @!PT LDS RZ, [RZ] ;  /* 0x00000000fffff984 */ /* 0x000fe20000000800 */
[----:B------:R-:W-:Y:S01]  /*4250*/  @!PT LDS RZ, [RZ] ;  /* 0x00000000fffff984 */ /* 0x000fe20000000800 */
[----:B------:R-:W-:Y:S01]  /*4260*/  @!PT LDS RZ, [RZ] ;  /* 0x00000000fffff984 */ /* 0x000fe20000000800 */
[----:B------:R3:W-:Y:S06]  /*4270*/  MEMBAR.ALL.CTA ;  /* 0x0000000000007992 */ /* 0x0007ec0000008000 */
[----:B---3--:R-:W3:Y:S01]  /*4280*/  FENCE.VIEW.ASYNC.S ;  /* 0x00000000000073c6 */ /* 0x008ee20000000000 */
[----:B--2---:R-:W-:Y:S11]  /*4290*/  LOP3.LUT P0, RZ, R10, 0x1, RZ, 0xc0, !PT ;  /* 0x000000010aff7812 */ /* 0x004ff6000780c0ff */
[----:B------:R-:W-:Y:S02]  /*42a0*/  @!UPT UIADD3 URZ, UPT, UPT, URZ, URZ, URZ ;  /* 0x000000fffffff290 */ /* 0x000fe4000fffe0ff */
[----:B---3--:R-:W-:Y:S01]  /*42b0*/  VOTEU.ANY UP1, P0 ;  /* 0x0000000000ff7886 */ /* 0x008fe20000020100 */
[----:B------:R-:W-:Y:S11]  /*42c0*/  PLOP3.LUT P0, PT, PT, PT, UP1, 0x80, 0x8 ;  /* 0x000000000008781c */ /* 0x000ff60003f0f018 */
[----:B------:R-:W-:Y:S02]  /*42d0*/  @!UPT UIADD3 URZ, UPT, UPT, URZ, URZ, URZ ;  /* 0x000000fffffff290 */ /* 0x000fe4000fffe0ff */
[----:B------:R-:W-:Y:S02]  /*42e0*/  @P0 SHF.R.U32.HI R0, RZ, 0x10, R9 ;  /* 0x00000010ff000819 */ /* 0x000fe40000011609 */
[----:B------:R-:W-:Y:S02]  /*42f0*/  @P0 MOV R6, R8 ;  /* 0x0000000800060202 */ /* 0x000fe40000000f00 */
[----:B------:R-:W-:Y:S01]  /*4300*/  @P0 R2UR UR4, R0 ;  /* 0x00000000000402ca */ /* 0x000fe200000e0000 */
[----:B------:R-:W-:Y:S01]  /*4310*/  VIADD R0, R12, 0x90 ;  /* 0x000000900c007836 */ /* 0x000fe20000000000 */
[----:B------:R-:W-:Y:S02]  /*4320*/  @P0 LOP3.LUT R8, R9, 0xffff, RZ, 0xc0, !PT ;  /* 0x0000ffff09080812 */ /* 0x000fe400078ec0ff */
[----:B------:R-:W-:Y:S02]  /*4330*/  @P0 R2UR UR6, R6 ;  /* 0x00000000060602ca */ /* 0x000fe400000e0000 */
[----:B------:R-:W-:Y:S02]  /*4340*/  PRMT R0, RZ, 0x654, R0 ;  /* 0x00000654ff007816 */ /* 0x000fe40000000000 */
[----:B------:R-:W-:Y:S02]  /*4350*/  @P0 R2UR UR5, R8 ;  /* 0x00000000080502ca */ /* 0x000fe400000e0000 */
[----:B------:R2:W-:Y:S03]  /*4360*/  SYNCS.ARRIVE.TRANS64.RED.A1T0 RZ, [R0+URZ], RZ ;  /* 0x000000ff00ff79a7 */ /* 0x0005e600081004ff */
[----:B------:R-:W-:Y:S04]  /*4370*/  @UP1 UMOV UR29, UR4 ;  /* 0x00000004001d1c82 */ /* 0x000fe80008000000 */
[----:B------:R-:W-:Y:S04]  /*4380*/  @UP1 UMOV UR14, UR6 ;  /* 0x00000006000e1c82 */ /* 0x000fe80008000000 */
[----:B------:R-:W-:Y:S01]  /*4390*/  @UP1 UMOV UR13, UR5 ;  /* 0x00000005000d1c82 */ /* 0x000fe20008000000 */
[----:B------:R-:W-:Y:S05]  /*43a0*/  BRA.U !UP0, `(.L_x_75) ;  /* 0x0000000108a47547 */ /* 0x000fea000b800000 */
[----:B------:R-:W-:Y:S02]  /*43b0*/  UIMAD.WIDE.U32 UR18, UR13, UR47, URZ ;  /* 0x0000002f0d1272a5 */ /* 0x000fe4000f8e00ff */
[----:B------:R-:W-:Y:S02]  /*43c0*/  UIMAD.WIDE.U32 UR26, UR14, UR44, URZ ;  /* 0x0000002c0e1a72a5 */ /* 0x000fe4000f8e00ff */
[----:B------:R-:W-:Y:S02]  /*43d0*/  USEL UR4, UR30, UR41, !UP5 ;  /* 0x000000291e047287 */ /* 0x000fe4000e800000 */
[----:B------:R-:W-:Y:S02]  /*43e0*/  USEL UR7, UR31, UR43, !UP6 ;  /* 0x0000002b1f077287 */ /* 0x000fe4000f000000 */
[----:B-1----:R-:W-:Y:S02]  /*43f0*/  UIMAD.WIDE.U32 UR8, UR4, UR22, URZ ;  /* 0x00000016040872a5 */ /* 0x002fe4000f8e00ff */
[----:B------:R-:W-:Y:S01]  /*4400*/  UIMAD.WIDE.U32 UR10, UR7, UR22, URZ ;  /* 0x00000016070a72a5 */ /* 0x000fe2000f8e00ff */
[----:B------:R-:W-:Y:S02]  /*4410*/  UMOV UR5, UR19 ;  /* 0x0000001300057c82 */ /* 0x000fe40008000000 */
[----:B------:R-:W-:Y:S03]  /*4420*/  USHF.R.U32.HI UR6, URZ, UR49, UR5 ;  /* 0x00000031ff067299 */ /* 0x000fe60008011605 */
[----:B------:R-:W-:Y:S01]  /*4430*/  UMOV UR5, UR27 ;  /* 0x0000001b00057c82 */ /* 0x000fe20008000000 */
[----:B------:R-:W-:Y:S02]  /*4440*/  USEL UR6, UR13, UR6, !UP5 ;  /* 0x000000060d067287 */ /* 0x000fe4000e800000 */
[----:B------:R-:W-:Y:S03]  /*4450*/  USHF.R.U32.HI UR12, URZ, UR45, UR5 ;  /* 0x0000002dff0c7299 */ /* 0x000fe60008011605 */
[----:B------:R-:W-:Y:S02]  /*4460*/  UMOV UR5, UR9 ;  /* 0x0000000900057c82 */ /* 0x000fe40008000000 */
[----:B------:R-:W-:Y:S03]  /*4470*/  @UP4 USHF.R.U32.HI UR4, URZ, UR23, UR5 ;  /* 0x00000017ff044299 */ /* 0x000fe60008011605 */
[----:B------:R-:W-:Y:S01]  /*4480*/  UMOV UR5, UR11 ;  /* 0x0000000b00057c82 */ /* 0x000fe20008000000 */
[----:B------:R-:W-:Y:S02]  /*4490*/  UIMAD UR4, UR42, UR4, URZ ;  /* 0x000000042a0472a4 */ /* 0x000fe4000f8e02ff */
[----:B------:R-:W-:Y:S02]  /*44a0*/  @UP4 USHF.R.U32.HI UR7, URZ, UR23, UR5 ;  /* 0x00000017ff074299 */ /* 0x000fe40008011605 */
[----:B------:R-:W-:Y:S02]  /*44b0*/  UIMAD.WIDE.U32 UR10, UR6, UR22, URZ ;  /* 0x00000016060a72a5 */ /* 0x000fe4000f8e00ff */
[----:B------:R-:W-:Y:S02]  /*44c0*/  USEL UR5, UR14, UR12, !UP6 ;  /* 0x0000000c0e057287 */ /* 0x000fe4000f000000 */
[----:B------:R-:W-:Y:S02]  /*44d0*/  UIMAD UR8, UR42, UR7, URZ ;  /* 0x000000072a0872a4 */ /* 0x000fe4000f8e02ff */
[----:B------:R-:W-:Y:S03]  /*44e0*/  UISETP.GE.AND UP0, UPT, UR6, UR4, UPT ;  /* 0x000000040600728c */ /* 0x000fe6000bf06270 */
[----:B------:R-:W-:Y:S01]  /*44f0*/  UMOV UR4, UR11 ;  /* 0x0000000b00047c82 */ /* 0x000fe20008000000 */
[----:B------:R-:W-:Y:S02]  /*4500*/  UISETP.GE.OR UP0, UPT, UR5, UR8, UP0 ;  /* 0x000000080500728c */ /* 0x000fe40008706670 */
[----:B------:R-:W-:Y:S02]  /*4510*/  USHF.R.U32.HI UR4, URZ, UR23, UR4 ;  /* 0x00000017ff047299 */ /* 0x000fe40008011604 */
[----:B------:R-:W-:Y:S02]  /*4520*/  UIMAD.WIDE.U32 UR8, UR5, UR22, URZ ;  /* 0x00000016050872a5 */ /* 0x000fe4000f8e00ff */
[----:B------:R-:W-:Y:S04]  /*4530*/  USEL UR10, UR6, UR4, !UP4 ;  /* 0x00000004060a7287 */ /* 0x000fe8000e000000 */
[----:B------:R-:W-:Y:S01]  /*4540*/  UIADD3 UR11, UPT, UPT, -UR10, URZ, URZ ;  /* 0x000000ff0a0b7290 */ /* 0x000fe2000fffe1ff */
[----:B------:R-:W-:Y:S02]  /*4550*/  @!UP0 UMOV UR4, UR9 ;  /* 0x0000000900048c82 */ /* 0x000fe40008000000 */
[----:B------:R-:W-:Y:S02]  /*4560*/  @!UP0 USHF.R.U32.HI UR4, URZ, UR23, UR4 ;  /* 0x00000017ff048299 */ /* 0x000fe40008011604 */
[----:B------:R-:W-:Y:S02]  /*4570*/  UIMAD UR8, UR42, UR11, UR6 ;  /* 0x0000000b2a0872a4 */ /* 0x000fe4000f8e0206 */
[----:B------:R-:W-:Y:S04]  /*4580*/  @!UP0 USEL UR4, UR5, UR4, !UP4 ;  /* 0x0000000405048287 */ /* 0x000fe8000e000000 */
[----:B------:R-:W-:Y:S02]  /*4590*/  @!UP0 UIMAD UR8, UR7, UR8, UR4 ;  /* 0x00000008070882a4 */ /* 0x000fe4000f8e0204 */
[----:B------:R-:W-:Y:S02]  /*45a0*/  @!UP0 UIADD3 UR9, UPT, UPT, UR10, -UR4, URZ ;  /* 0x800000040a098290 */ /* 0x000fe4000fffe0ff */
[----:B------:R-:W-:Y:S02]  /*45b0*/  UIADD3 UR4, UPT, UPT, -UR5, URZ, URZ ;  /* 0x000000ff05047290 */ /* 0x000fe4000fffe1ff */
[----:B------:R-:W-:Y:S02]  /*45c0*/  UIADD3 UR7, UPT, UPT, -UR6, URZ, URZ ;  /* 0x000000ff06077290 */ /* 0x000fe4000fffe1ff */
[----:B------:R-:W-:Y:S02]  /*45d0*/  @!UP0 UIMAD UR6, UR9, UR42, UR5 ;  /* 0x0000002a090682a4 */ /* 0x000fe4000f8e0205 */
[----:B------:R-:W-:Y:S02]  /*45e0*/  UIMAD UR14, UR15, UR4, UR14 ;  /* 0x000000040f0e72a4 */ /* 0x000fe4000f8e020e */
[----:B------:R-:W-:Y:S01]  /*45f0*/  UIMAD UR13, UR46, UR7, UR13 ;  /* 0x000000072e0d72a4 */ /* 0x000fe2000f8e020d */
[----:B------:R-:W-:Y:S02]  /*4600*/  @!UP0 UMOV UR5, UR8 ;  /* 0x0000000800058c82 */ /* 0x000fe40008000000 */
[----:B------:R-:W-:Y:S02]  /*4610*/  UIMAD UR14, UR5, UR15, UR14 ;  /* 0x0000000f050e72a4 */ /* 0x000fe4000f8e020e */
[----:B------:R-:W-:Y:S11]  /*4620*/  UIMAD UR13, UR6, UR46, UR13 ;  /* 0x0000002e060d72a4 */ /* 0x000ff6000f8e020d */
[----:B------:R-:W-:Y:S01]  /*4630*/  @!UPT UIADD3 URZ, UPT, UPT, URZ, URZ, URZ ;  /* 0x000000fffffff290 */ /* 0x000fe2000fffe0ff */
.L_x_75:
[----:B------:R-:W3:Y:S01]  /*4640*/  @!UP2 LDCU.128 UR8, c[0x0][0xb10] ;  /* 0x00016200ff08a7ac */ /* 0x000ee20008000c00 */
[C---:B------:R-:W-:Y:S02]  /*4650*/  ISETP.NE.U32.AND P1, PT, R4.reuse, RZ, PT ;  /* 0x000000ff0400720c */ /* 0x040fe40003f25070 */
[----:B------:R-:W-:Y:S02]  /*4660*/  ISETP.NE.U32.AND P0, PT, R4, RZ, PT ;  /* 0x000000ff0400720c */ /* 0x000fe40003f05070 */
[C---:B------:R-:W-:Y:S02]  /*4670*/  ISETP.NE.AND.EX P1, PT, R5.reuse, RZ, PT, P1 ;  /* 0x000000ff0500720c */ /* 0x040fe40003f25310 */
[----:B------:R-:W-:Y:S01]  /*4680*/  ISETP.NE.AND.EX P0, PT, R5, RZ, PT, P0 ;  /* 0x000000ff0500720c */ /* 0x000fe20003f05300 */
[----:B------:R-:W4:Y:S01]  /*4690*/  @!UP2 LDCU UR5, c[0x0][0xb0c] ;  /* 0x00016180ff05a7ac */ /* 0x000f220008000800 */
[----:B------:R-:W-:Y:S01]  /*46a0*/  SHF.L.U32 R9, R15, 0x1f, RZ ;  /* 0x0000001f0f097819 */ /* 0x000fe200000006ff */
[----:B------:R-:W-:Y:S02]  /*46b0*/  USHF.L.U32 UR35, UR16, 0x6, URZ ;  /* 0x0000000610237899 */ /* 0x000fe400080006ff */
[----:B------:R-:W-:Y:S02]  /*46c0*/  USHF.L.U32 UR34, UR20, 0x7, URZ ;  /* 0x0000000714227899 */ /* 0x000fe400080006ff */
[----:B---3--:R-:W-:Y:S07]  /*46d0*/  UIMAD.WIDE.U32 UR6, UR14, UR8, URZ ;  /* 0x000000080e0672a5 */ /* 0x008fee000f8e00ff */
[----:B------:R-:W-:Y:S01]  /*46e0*/  @!UP2 UMOV UR4, UR7 ;  /* 0x000000070004ac82 */ /* 0x000fe20008000000 */
[----:B----4-:R-:W-:Y:S02]  /*46f0*/  @!UP2 UISETP.NE.AND UP0, UPT, UR5, 0x1, UPT ;  /* 0x000000010500a88c */ /* 0x010fe4000bf05270 */
[----:B------:R-:W-:Y:S02]  /*4700*/  @!UP2 USHF.R.U32.HI UR4, URZ, UR9, UR4 ;  /* 0x00000009ff04a299 */ /* 0x000fe40008011604 */
[----:B------:R-:W-:Y:S02]  /*4710*/  UIMAD.WIDE.U32 UR6, UR13, UR11, URZ ;  /* 0x0000000b0d0672a5 */ /* 0x000fe4000f8e00ff */
[----:B------:R-:W-:Y:S02]  /*4720*/  @!UP2 USEL UR8, UR14, UR4, !UP0 ;  /* 0x000000040e08a287 */ /* 0x000fe4000c000000 */
[----:B------:R-:W-:Y:S03]  /*4730*/  @!UP2 UISETP.NE.AND UP0, UPT, UR10, 0x1, UPT ;  /* 0x000000010a00a88c */ /* 0x000fe6000bf05270 */
[----:B------:R-:W-:Y:S02]  /*4740*/  @!UP2 UMOV UR6, UR7 ;  /* 0x000000070006ac82 */ /* 0x000fe40008000000 */
[----:B------:R-:W3:Y:S02]  /*4750*/  @!UP2 LDCU UR4, c[0x0][0xb20] ;  /* 0x00016400ff04a7ac */ /* 0x000ee40008000800 */
[----:B---3--:R-:W-:Y:S04]  /*4760*/  @!UP2 USHF.R.U32.HI UR6, URZ, UR4, UR6 ;  /* 0x00000004ff06a299 */ /* 0x008fe80008011606 */
[----:B------:R-:W-:Y:S04]  /*4770*/  @!UP2 USEL UR6, UR13, UR6, !UP0 ;  /* 0x000000060d06a287 */ /* 0x000fe8000c000000 */
[----:B------:R-:W-:Y:S02]  /*4780*/  @!UP2 UIADD3 UR4, UPT, UPT, -UR8, UR6, URZ ;  /* 0x000000060804a290 */ /* 0x000fe4000fffe1ff */
[----:B------:R-:W-:Y:S02]  /*4790*/  @!UP2 UIADD3 UR6, UPT, UPT, UR8, -UR6, URZ ;  /* 0x800000060806a290 */ /* 0x000fe4000fffe0ff */
[----:B------:R-:W-:Y:S02]  /*47a0*/  @!UP2 UIMAD UR14, UR4, UR5, UR14 ;  /* 0x00000005040ea2a4 */ /* 0x000fe4000f8e020e */
[----:B------:R-:W-:Y:S01]  /*47b0*/  @!UP2 UIMAD UR13, UR6, UR10, UR13 ;  /* 0x0000000a060da2a4 */ /* 0x000fe2000f8e020d */
[----:B------:R-:W-:Y:S11]  /*47c0*/  BRA.U UP3, `(.L_x_76) ;  /* 0x0000000103107547 */ /* 0x000ff6000b800000 */
[----:B--2---:R-:W-:Y:S04]  /*47d0*/  MOV R0, UR48 ;  /* 0x0000003000007c02 */ /* 0x004fe80008000f00 */
[----:B------:R-:W-:Y:S04]  /*47e0*/  SHF.L.U32 R11, R0, 0x1f, RZ ;  /* 0x0000001f000b7819 */ /* 0x000fe800000006ff */
[----:B------:R-:W2:Y:S02]  /*47f0*/  SYNCS.PHASECHK.TRANS64.TRYWAIT P2, [UR21+0x78], R11 ;  /* 0x0000780bff0075a7 */ /* 0x000ea40008041115 */
[----:B--2---:R-:W-:Y:S05]  /*4800*/  @!P2 BRA `(.L_x_77) ;  /* 0x000000480054a947 */ /* 0x004fea0003800000 */
.L_x_76:
[----:B------:R-:W-:Y:S05]  /*4810*/  @!P1 BRA `(.L_x_78) ;  /* 0x0000000000309947 */ /* 0x000fea0003800000 */
[----:B------:R-:W-:Y:S01]  /*4820*/  ISETP.NE.U32.AND P1, PT, R2, RZ, PT ;  /* 0x000000ff0200720c */ /* 0x000fe20003f25070 */
[----:B------:R-:W3:Y:S01]  /*4830*/  LDCU.64 UR4, c[0x0][0x358] ;  /* 0x00006b00ff0477ac */ /* 0x000ee20008000a00 */
[----:B------:R-:W-:Y:S02]  /*4840*/  IMAD.MOV.U32 R63, RZ, RZ, 0x1 ;  /* 0x00000001ff3f7424 */ /* 0x000fe400078e00ff */
[----:B------:R-:W-:Y:S11]  /*4850*/  ISETP.NE.AND.EX P1, PT, R3, RZ, PT, P1 ;  /* 0x000000ff0300720c */ /* 0x000ff60003f25310 */
[----:B------:R-:W-:Y:S02]  /*4860*/  @!UPT UIADD3 URZ, UPT, UPT, URZ, URZ, URZ ;  /* 0x000000fffffff290 */ /* 0x000fe4000fffe0ff */
[----:B--2---:R-:W2:Y:S01]  /*4870*/  @P1 LDC.64 R10, c[0x0][0x888] ;  /* 0x00022200ff0a1b82 */ /* 0x004ea20000000a00 */
[----:B------:R-:W-:Y:S04]  /*4880*/  @P1 IMAD R0, R4, UR36, RZ ;  /* 0x0000002404001c24 */ /* 0x000fe8000f8e02ff */
[----:B--2---:R-:W-:Y:S04]  /*4890*/  @P1 IMAD.WIDE R10, R0, 0x4, R10 ;  /* 0x00000004000a1825 */ /* 0x004fe800078e020a */
[----:B------:R-:W-:Y:S01]  /*48a0*/  HFMA2 R0, -RZ, RZ, 0, 5.9604644775390625e-08 ;  /* 0x00000001ff007431 */ /* 0x000fe200000001ff */
[----:B---3-5:R3:W5:Y:S04]  /*48b0*/  @P1 LDG.E R27, desc[UR4][R10.64] ;  /* 0x000000040a1b1981 */ /* 0x028768000c1e1900 */
[----:B------:R-:W-:Y:S01]  /*48c0*/  @!P1 PRMT R63, R0, 0x7610, R63 ;  /* 0x00007610003f9816 */ /* 0x000fe2000000003f */
[----:B---3--:R-:W4:Y:S06]  /*48d0*/  @!P1 LDC R27, c[0x0][0x880] ;  /* 0x00022000ff1b9b82 */ /* 0x008f2c0000000800 */
.L_x_78:
[----:B----45:R-:W-:Y:S01]  /*48e0*/  @!P0 FSETP.EQ.AND P1, PT, R27, RZ, PT ;  /* 0x000000ff1b00820b */ /* 0x030fe20003f22000 */
[----:B------:R-:W-:Y:S01]  /*48f0*/  @!UPT UIADD3 URZ, UPT, UPT, URZ, URZ, URZ ;  /* 0x000000fffffff290 */ /* 0x000fe2000fffe0ff */
[----:B------:R-:W-:Y:S11]  /*4900*/  @!P0 BRA `(.L_x_79) ;  /* 0x0000000000188947 */ /* 0x000ff60003800000 */
[----:B------:R-:W-:Y:S02]  /*4910*/  LOP3.LUT P0, RZ, R63, 0xff, RZ, 0xc0, !PT ;  /* 0x000000ff3fff7812 */ /* 0x000fe4000780c0ff */
[----:B------:R-:W-:Y:S04]  /*4920*/  ISETP.NE.U32.AND P1, PT, R2, RZ, PT ;  /* 0x000000ff0200720c */ /* 0x000fe80003f25070 */
[----:B------:R-:W-:Y:S04]  /*4930*/  ISETP.NE.AND.EX P1, PT, R3, RZ, PT, P1 ;  /* 0x000000ff0300720c */ /* 0x000fe80003f25310 */
[----:B------:R-:W-:Y:S03]  /*4940*/  PLOP3.LUT P1, PT, P1, PT, PT, 0x8, 0x80 ;  /* 0x000000000080781c */ /* 0x000fe60000f2e170 */
[----:B------:R-:W-:Y:S11]  /*4950*/  @P0 FSETP.EQ.AND P1, PT, R27, RZ, PT ;  /* 0x000000ff1b00020b */ /* 0x000ff60003f22000 */
[----:B------:R-:W-:Y:S02]  /*4960*/  @!UPT UIADD3 URZ, UPT, UPT, URZ, URZ, URZ ;  /* 0x000000fffffff290 */ /* 0x000fe4000fffe0ff */
.L_x_79:
[----:B------:R-:W3:Y:S01]  /*4970*/  SYNCS.PHASECHK.TRANS64.TRYWAIT P2, [UR21+0x50], R9 ;  /* 0x00005009ff0075a7 */ /* 0x000ee20008041115 */
[----:B------:R-:W-:Y:S04]  /*4980*/  ELECT P0, URZ, PT ;  /* 0x0000000000ff782f */ /* 0x000fe80003800000 */
[----:B------:R-:W-:Y:S11]  /*4990*/  PLOP3.LUT P1, PT, P1, P0, PT, 0xf2, 0x2f ;  /* 0x00000000002f781c */ /* 0x000ff60000f21e72 */
[----:B------:R-:W-:Y:S02]  /*49a0*/  @!UPT UIADD3 URZ, UPT, UPT, URZ, URZ, URZ ;  /* 0x000000fffffff290 */ /* 0x000fe4000fffe0ff */
[----:B------:R-:W-:Y:S05]  /*49b0*/  @!P1 IADD3 R8, P0, PT, R16, 0x580, RZ ;  /* 0x0000058010089810 */ /* 0x000fea0007f1e0ff */
[----:B------:R-:W-:Y:S01]  /*49c0*/  @!P1 IMAD.X R6, RZ, RZ, R17, P0 ;  /* 0x000000ffff069224 */ /* 0x000fe200000e0611 */
[----:B---3--:R-:W-:Y:S07]  /*49d0*/  @!P2 BRA `(.L_x_80) ;  /* 0x0000004400f8a947 */ /* 0x008fee0003800000 */
.L_x_165:
[----:B------:R-:W-:Y:S01]  /*49e0*/  @!P1 R2UR UR5, R8 ;  /* 0x00000000080592ca */ /* 0x000fe200000e0000 */
[----:B------:R-:W-:Y:S01]  /*49f0*/  VOTEU.ALL UP0, P1 ;  /* 0x0000000000ff7886 */ /* 0x000fe20000800000 */
[----:B------:R-:W-:Y:S01]  /*4a00*/  @!P1 R2UR UR4, R6 ;  /* 0x00000000060492ca */ /* 0x000fe200000e0000 */
[----:B--2---:R-:W-:Y:S01]  /*4a10*/  @!P1 IMAD.MOV.U32 R0, RZ, RZ, 0x2000 ;  /* 0x00002000ff009424 */ /* 0x004fe200078e00ff */
[----:B------:R-:W-:Y:S01]  /*4a20*/  UMOV UR6, 0x0 ;  /* 0x0000000000067882 */ /* 0x000fe20000000000 */
[----:B------:R-:W-:Y:S01]  /*4a30*/  UMOV UR7, 0x10000000 ;  /* 0x1000000000077882 */ /* 0x000fe20000000000 */
[----:B------:R-:W-:Y:S01]  /*4a40*/  @!UP0 UIADD3 UR32, UPT, UPT, UR21, 0x400, URZ ;  /* 0x0000040015208890 */ /* 0x000fe2000fffe0ff */
[----:B------:R-:W-:Y:S01]  /*4a50*/  @!P1 IADD3 R8, P0, PT, R16, 0x580, RZ ;  /* 0x0000058010089810 */ /* 0x000fe20007f1e0ff */
[----:B------:R-:W-:Y:S04]  /*4a60*/  VOTEU.ALL UP0, P1 ;  /* 0x0000000000ff7886 */ /* 0x000fe80000800000 */
[----:B------:R-:W-:Y:S02]  /*4a70*/  @!P1 IMAD.X R6, RZ, RZ, R17, P0 ;  /* 0x000000ffff069224 */ /* 0x000fe400000e0611 */
[----:B------:R-:W-:Y:S02]  /*4a80*/  IMAD.U32 R10, RZ, RZ, UR5 ;  /* 0x00000005ff0a7e24 */ /* 0x000fe4000f8e00ff */
[----:B------:R-:W-:Y:S03]  /*4a90*/  IMAD.U32 R11, RZ, RZ, UR4 ;  /* 0x00000004ff0b7e24 */ /* 0x000fe6000f8e00ff */
[----:B------:R-:W-:Y:S02]  /*4aa0*/  @!P1 R2UR UR4, R10 ;  /* 0x000000000a0492ca */ /* 0x000fe400000e0000 */
[----:B------:R-:W-:Y:S11]  /*4ab0*/  @!P1 R2UR UR5, R11 ;  /* 0x000000000b0592ca */ /* 0x000ff600000e0000 */
[----:B------:R-:W-:Y:S02]  /*4ac0*/  @!UPT UIADD3 URZ, UPT, UPT, URZ, URZ, URZ ;  /* 0x000000fffffff290 */ /* 0x000fe4000fffe0ff */
[----:B------:R2:W-:Y:S01]  /*4ad0*/  @!UP0 UTMALDG.3D [UR32], [UR4], desc[UR6] ;  /* 0x00000620040085b4 */ /* 0x0005e20008011000 */
[----:B------:R2:W-:Y:S01]  /*4ae0*/  @!P1 SYNCS.ARRIVE.TRANS64.RED.A0TR RZ, [UR21+0x30], R0 ;  /* 0x00003000ffff99a7 */ /* 0x0005e20008300415 */
[----:B------:R-:W-:Y:S01]  /*4af0*/  SYNCS.ARRIVE.TRANS64.RED.A1T0 RZ, [UR40], RZ ;  /* 0x000000ffffff79a7 */ /* 0x000fe20008100428 */
[----:B------:R-:W3:Y:S02]  /*4b00*/  SYNCS.PHASECHK.TRANS64.TRYWAIT P2, [UR21+0x58], R9 ;  /* 0x00005809ff0075a7 */ /* 0x000ee40008041115 */
[----:B--23--:R-:W-:Y:S05]  /*4b10*/  @!P2 BRA `(.L_x_81) ;  /* 0x0000004400c0a947 */ /* 0x00cfea0003800000 */
.L_x_167:
        /* <DEDUP_REMOVED lines=8> */
[----:B------:R-:W-:Y:S01]  /*4ba0*/  @!UP0 UIADD3 UR24, UPT, UPT, UR21, 0x2400, URZ ;  /* 0x0000240015188890 */ /* 0x000fe2000fffe0ff */
[----:B------:R-:W-:Y:S01]  /*4bb0*/  VOTEU.ALL UP0, P1 ;  /* 0x0000000000ff7886 */ /* 0x000fe20000800000 */
[----:B------:R-:W-:Y:S01]  /*4bc0*/  UMOV UR27, UR35 ;  /* 0x00000023001b7c82 */ /* 0x000fe20008000000 */
[----:B------:R-:W-:Y:S02]  /*4bd0*/  UMOV UR28, UR36 ;  /* 0x00000024001c7c82 */ /* 0x000fe40008000000 */
[----:B------:R-:W-:Y:S02]  /*4be0*/  IMAD.U32 R10, RZ, RZ, UR5 ;  /* 0x00000005ff0a7e24 */ /* 0x000fe4000f8e00ff */
[----:B------:R-:W-:Y:S02]  /*4bf0*/  IMAD.U32 R11, RZ, RZ, UR4 ;  /* 0x00000004ff0b7e24 */ /* 0x000fe4000f8e00ff */
[----:B------:R-:W-:Y:S01]  /*4c00*/  @!P1 IMAD.X R6, RZ, RZ, R17, P0 ;  /* 0x000000ffff069224 */ /* 0x000fe200000e0611 */
        /* <DEDUP_REMOVED lines=8> */
.L_x_169:
[----:B------:R-:W-:Y:S01]  /*4c90*/  @!P1 R2UR UR5, R8 ;  /* 0x00000000080592ca */ /* 0x000fe200000e0000 */
[----:B------:R-:W-:Y:S01]  /*4ca0*/  VOTEU.ALL UP0, P1 ;  /* 0x0000000000ff7886 */ /* 0x000fe20000800000 */
[----:B------:R-:W-:Y:S01]  /*4cb0*/  @!P1 R2UR UR4, R6 ;  /* 0x00000000060492ca */ /* 0x000fe200000e0000 */
[----:B--2---:R-:W-:Y:S01]  /*4cc0*/  @!P1 IMAD.MOV.U32 R0, RZ, RZ, 0x2000 ;  /* 0x00002000ff009424 */ /* 0x004fe200078e00ff */
[----:B------:R-:W-:Y:S01]  /*4cd0*/  UMOV UR6, 0x0 ;  /* 0x0000000000067882 */ /* 0x000fe20000000000 */
[----:B------:R-:W-:Y:S01]  /*4ce0*/  UMOV UR7, 0x10000000 ;  /* 0x1000000000077882 */ /* 0x000fe20000000000 */
[----:B------:R-:W-:Y:S01]  /*4cf0*/  @!UP0 UIADD3 UR18, UPT, UPT, UR34, 0x40, URZ ;  /* 0x0000004022128890 */ /* 0x000fe2000fffe0ff */
[----:B------:R-:W-:Y:S01]  /*4d00*/  VIADD R14, R14, 0x1 ;  /* 0x000000010e0e7836 */ /* 0x000fe20000000000 */
[----:B------:R-:W-:Y:S01]  /*4d10*/  @!UP0 UIADD3 UR16, UPT, UPT, UR21, 0x4400, URZ ;  /* 0x0000440015108890 */ /* 0x000fe2000fffe0ff */
[----:B------:R-:W-:Y:S01]  /*4d20*/  VOTEU.ALL UP0, P1 ;  /* 0x0000000000ff7886 */ /* 0x000fe20000800000 */
[----:B------:R-:W-:Y:S01]  /*4d30*/  UMOV UR19, UR35 ;  /* 0x0000002300137c82 */ /* 0x000fe20008000000 */
[----:B------:R-:W-:Y:S02]  /*4d40*/  UMOV UR20, UR36 ;  /* 0x0000002400147c82 */ /* 0x000fe40008000000 */
        /* <DEDUP_REMOVED lines=10> */
.L_x_171:
[----:B------:R-:W-:Y:S01]  /*4df0*/  @!P1 IADD3 R6, P0, PT, R16, 0x580, RZ ;  /* 0x0000058010069810 */ /* 0x000fe20007f1e0ff */
[----:B------:R-:W-:Y:S01]  /*4e00*/  VOTEU.ALL UP0, P1 ;  /* 0x0000000000ff7886 */ /* 0x000fe20000800000 */
[----:B------:R-:W-:Y:S01]  /*4e10*/  UMOV UR6, 0x0 ;  /* 0x0000000000067882 */ /* 0x000fe20000000000 */
[----:B------:R-:W-:Y:S01]  /*4e20*/  UMOV UR7, 0x10000000 ;  /* 0x1000000000077882 */ /* 0x000fe20000000000 */
[----:B------:R-:W-:Y:S01]  /*4e30*/  @!P1 R2UR UR5, R6 ;  /* 0x00000000060592ca */ /* 0x000fe200000e0000 */
[----:B--2---:R-:W-:Y:S01]  /*4e40*/  @!P1 IMAD.X R0, RZ, RZ, R17, P0 ;  /* 0x000000ffff009224 */ /* 0x004fe200000e0611 */
[----:B------:R-:W-:Y:S01]  /*4e50*/  @!UP0 UIADD3 UR10, UPT, UPT, UR34, 0x60, URZ ;  /* 0x00000060220a8890 */ /* 0x000fe2000fffe0ff */
[----:B------:R-:W-:Y:S01]  /*4e60*/  R2UR UR18, R65 ;  /* 0x00000000411272ca */ /* 0x000fe200000e0000 */
[----:B------:R-:W-:Y:S01]  /*4e70*/  @!UP0 UIADD3 UR8, UPT, UPT, UR21, 0x6400, URZ ;  /* 0x0000640015088890 */ /* 0x000fe2000fffe0ff */
[----:B------:R-:W-:Y:S01]  /*4e80*/  R2UR UR16, R66 ;  /* 0x00000000421072ca */ /* 0x000fe200000e0000 */
[----:B------:R-:W-:Y:S01]  /*4e90*/  @!UP0 UIADD3 UR9, UPT, UPT, UR21, 0x48, URZ ;  /* 0x0000004815098890 */ /* 0x000fe2000fffe0ff */
[----:B------:R-:W-:Y:S01]  /*4ea0*/  @!P1 R2UR UR4, R0 ;  /* 0x00000000000492ca */ /* 0x000fe200000e0000 */
[----:B------:R-:W-:Y:S01]  /*4eb0*/  VOTEU.ALL UP0, P1 ;  /* 0x0000000000ff7886 */ /* 0x000fe20000800000 */
[----:B------:R-:W-:Y:S01]  /*4ec0*/  UMOV UR11, UR35 ;  /* 0x00000023000b7c82 */ /* 0x000fe20008000000 */
[----:B------:R-:W-:Y:S01]  /*4ed0*/  UMOV UR12, UR36 ;  /* 0x00000024000c7c82 */ /* 0x000fe20008000000 */
[C---:B------:R-:W-:Y:S01]  /*4ee0*/  ISETP.NE.AND P0, PT, R14.reuse, 0x2, PT ;  /* 0x000000020e00780c */ /* 0x040fe20003f05270 */
[----:B------:R-:W-:Y:S01]  /*4ef0*/  UPLOP3.LUT UP3, UPT, UPT, UPT, UPT, 0x80, 0x8 ;  /* 0x000000000008789c */ /* 0x000fe20003f6f070 */
[----:B------:R-:W-:Y:S01]  /*4f00*/  IMAD.U32 R8, RZ, RZ, UR5 ;  /* 0x00000005ff087e24 */ /* 0x000fe2000f8e00ff */
[----:B------:R-:W-:Y:S01]  /*4f10*/  LOP3.LUT R15, R15, 0x1, RZ, 0x3c, !PT ;  /* 0x000000010f0f7812 */ /* 0x000fe200078e3cff */
[----:B------:R-:W-:Y:S01]  /*4f20*/  UMOV UR36, UR29 ;  /* 0x0000001d00247c82 */ /* 0x000fe20008000000 */
[----:B------:R-:W-:Y:S01]  /*4f30*/  SEL R0, RZ, 0x1, P0 ;  /* 0x00000001ff007807 */ /* 0x000fe20000000000 */
[----:B------:R-:W-:Y:S01]  /*4f40*/  UIADD3 UR20, UPT, UPT, UR13, UR18, URZ ;  /* 0x000000120d147290 */ /* 0x000fe2000fffe0ff */
[----:B------:R-:W-:Y:S01]  /*4f50*/  SEL R14, R14, RZ, P0 ;  /* 0x000000ff0e0e7207 */ /* 0x000fe20000000000 */
[----:B------:R-:W-:Y:S01]  /*4f60*/  UIADD3 UR16, UPT, UPT, UR14, UR16, URZ ;  /* 0x000000100e107290 */ /* 0x000fe2000fffe0ff */
[----:B------:R-:W-:Y:S01]  /*4f70*/  IMAD.U32 R9, RZ, RZ, UR4 ;  /* 0x00000004ff097e24 */ /* 0x000fe2000f8e00ff */
[----:B------:R-:W-:Y:S02]  /*4f80*/  @!P1 R2UR UR4, R8 ;  /* 0x00000000080492ca */ /* 0x000fe400000e0000 */
[----:B------:R-:W-:Y:S02]  /*4f90*/  LOP3.LUT R13, R13, R0, RZ, 0x3c, !PT ;  /* 0x000000000d0d7212 */ /* 0x000fe400078e3cff */
[----:B------:R-:W-:Y:S11]  /*4fa0*/  @!P1 R2UR UR5, R9 ;  /* 0x00000000090592ca */ /* 0x000ff600000e0000 */
[----:B------:R-:W-:Y:S02]  /*4fb0*/  @!UPT UIADD3 URZ, UPT, UPT, URZ, URZ, URZ ;  /* 0x000000fffffff290 */ /* 0x000fe4000fffe0ff */
[----:B------:R2:W-:Y:S01]  /*4fc0*/  @!UP0 UTMALDG.3D [UR8], [UR4], desc[UR6] ;  /* 0x00000608040085b4 */ /* 0x0005e20008011000 */
[----:B------:R2:W-:Y:S01]  /*4fd0*/  @!P1 SYNCS.ARRIVE.TRANS64.RED.A0TR RZ, [UR21+0x48], R7 ;  /* 0x00004807ffff99a7 */ /* 0x0005e20008300415 */
[----:B------:R-:W-:Y:S01]  /*4fe0*/  SYNCS.ARRIVE.TRANS64.RED.A1T0 RZ, [UR37], RZ ;  /* 0x000000ffffff79a7 */ /* 0x000fe20008100425 */
[----:B------:R-:W-:Y:S05]  /*4ff0*/  BRA.U UP1, `(.L_x_84) ;  /* 0xfffffff101707547 */ /* 0x000fea000b83ffff */
[----:B------:R-:W-:-:S04]  /*5000*/  SHF.L.U32 R3, R15, 0x1f, RZ ;  /* 0x0000001f0f037819 */ /* 0x000fc800000006ff */
[----:B------:R-:W3:Y:S02]  /*5010*/  SYNCS.PHASECHK.TRANS64.TRYWAIT P0, [UR21+0x50], R3 ;  /* 0x00005003ff0075a7 */ /* 0x000ee40008001115 */
[----:B---3--:R-:W-:Y:S05]  /*5020*/  @!P0 BRA `(.L_x_85) ;  /* 0x0000004000c48947 */ /* 0x008fea0003800000 */
.L_x_173:
[----:B------:R-:W4:Y:S02]  /*5030*/  SYNCS.PHASECHK.TRANS64.TRYWAIT P0, [UR21+0x58], R3 ;  /* 0x00005803ff0075a7 */ /* 0x000f240008001115 */
[----:B----4-:R-:W-:Y:S05]  /*5040*/  @!P0 BRA `(.L_x_86) ;  /* 0x0000004000d48947 */ /* 0x010fea0003800000 */
.L_x_175:
[----:B------:R-:W4:Y:S02]  /*5050*/  SYNCS.PHASECHK.TRANS64.TRYWAIT P0, [UR21+0x60], R3 ;  /* 0x00006003ff0075a7 */ /* 0x000f240008001115 */
[----:B----4-:R-:W-:Y:S05]  /*5060*/  @!P0 BRA `(.L_x_87) ;  /* 0x0000004000e48947 */ /* 0x010fea0003800000 */
.L_x_177:
[----:B---3--:R-:W-:-:S07]  /*5070*/  MOV R0, UR21 ;  /* 0x0000001500007c02 */ /* 0x008fce0008000f00 */
.L_x_88:
[----:B---3--:R-:W-:-:S04]  /*5080*/  SHF.L.U32 R3, R15, 0x1f, RZ ;  /* 0x0000001f0f037819 */ /* 0x008fc800000006ff */
[----:B------:R3:W4:Y:S03]  /*5090*/  SYNCS.PHASECHK.TRANS64.TRYWAIT P0, [R0+URZ+0x68], R3 ;  /* 0x00006803000075a7 */ /* 0x00072600080011ff */
[----:B----4-:R-:W-:Y:S05]  /*50a0*/  @!P0 NANOSLEEP.SYNCS 0x989680 ;  /* 0x009896800000895d */ /* 0x010fea0003900000 */
[----:B------:R-:W4:Y:S02]  /*50b0*/  @!P0 SYNCS.PHASECHK.TRANS64 P0, [R0+URZ+0x68], R3 ;  /* 0x00006803000085a7 */ /* 0x000f2400080010ff */
[----:B-12-4-:R-:W-:Y:S05]  /*50c0*/  @P0 EXIT ;  /* 0x000000000000094d */ /* 0x016fea0003800000 */
[----:B------:R-:W-:Y:S05]  /*50d0*/  BRA `(.L_x_88) ;  /* 0xfffffffc00e87947 */ /* 0x000fea000383ffff */
.L_x_73:
[----:B------:R-:W-:-:S06]  /*50e0*/  UISETP.GE.AND UP0, UPT, UR17, 0x4, UPT ;  /* 0x000000041100788c */ /* 0x000fcc000bf06270 */
[----:B------:R-:W-:-:S13]  /*50f0*/  PLOP3.LUT P0, PT, PT, PT, UP0, 0x80, 0x8 ;  /* 0x000000000008781c */ /* 0x000fda0003f0f008 */
[----:B-1----:R-:W-:Y:S05]  /*5100*/  @!P0 EXIT ;  /* 0x000000000000894d */ /* 0x002fea0003800000 */
[----:B------:R-:W1:Y:S08]  /*5110*/  S2UR UR4, SR_CgaCtaId ;  /* 0x00000000000479c3 */ /* 0x000e700000008800 */
[----:B------:R-:W-:Y:S01]  /*5120*/  BAR.SYNC.DEFER_BLOCKING 0x6, 0xa0 ;  /* 0x0182800000007b1d */ /* 0x000fe20000010000 */
[C---:B------:R-:W-:Y:S01]  /*5130*/  IMAD.SHL.U32 R5, R76.reuse, 0x20, RZ ;  /* 0x000000204c057824 */ /* 0x040fe200078e00ff */
[C---:B------:R-:W-:Y:S01]  /*5140*/  R2P PR, R76.reuse, 0x6 ;  /* 0x000000064c007804 */ /* 0x040fe20000000000 */
[C---:B------:R-:W-:Y:S01]  /*5150*/  IMAD.SHL.U32 R2, R76.reuse, 0x4, RZ ;  /* 0x000000044c027824 */ /* 0x040fe200078e00ff */
[----:B------:R-:W-:Y:S01]  /*5160*/  CS2R R70, SRZ ;  /* 0x0000000000467805 */ /* 0x000fe2000001ff00 */
[----:B------:R-:W-:Y:S01]  /*5170*/  IMAD.U32 R23, R76, 0x10000, RZ ;  /* 0x000100004c177824 */ /* 0x000fe200078e00ff */
[----:B------:R-:W-:-:S02]  /*5180*/  UMOV UR44, 0x400 ;  /* 0x00000400002c7882 */ /* 0x000fc40000000000 */
[----:B------:R-:W2:Y:S01]  /*5190*/  LDC.64 R60, c[0x0][0x8b0] ;  /* 0x00022c00ff3c7b82 */ /* 0x000ea20000000a00 */
[C---:B------:R-:W-:Y:S01]  /*51a0*/  LOP3.LUT R3, R5.reuse, 0xe0, RZ, 0xc0, !PT ;  /* 0x000000e005037812 */ /* 0x040fe200078ec0ff */
[----:B------:R-:W-:Y:S01]  /*51b0*/  IMAD.SHL.U32 R62, R76, 0x10, RZ ;  /* 0x000000104c3e7824 */ /* 0x000fe200078e00ff */
[----:B------:R-:W-:Y:S01]  /*51c0*/  LOP3.LUT R5, R5, 0x100, RZ, 0xc0, !PT ;  /* 0x0000010005057812 */ /* 0x000fe200078ec0ff */
[----:B------:R-:W-:Y:S01]  /*51d0*/  IMAD.MOV.U32 R75, RZ, RZ, 0x10 ;  /* 0x00000010ff4b7424 */ /* 0x000fe200078e00ff */
[----:B------:R-:W-:Y:S01]  /*51e0*/  LOP3.LUT R2, R3, 0x1c, R2, 0xf8, !PT ;  /* 0x0000001c03027812 */ /* 0x000fe200078ef802 */
[----:B------:R-:W-:Y:S01]  /*51f0*/  IMAD.MOV.U32 R74, RZ, RZ, 0x20 ;  /* 0x00000020ff4a7424 */ /* 0x000fe200078e00ff */
[----:B------:R-:W-:Y:S01]  /*5200*/  SHF.R.U32.HI R3, RZ, 0x2, R76 ;  /* 0x00000002ff037819 */ /* 0x000fe2000001164c */
[----:B------:R-:W3:Y:S01]  /*5210*/  LDC.64 R42, c[0x0][0x8a8] ;  /* 0x00022a00ff2a7b82 */ /* 0x000ee20000000a00 */
[----:B------:R-:W-:Y:S01]  /*5220*/  LOP3.LUT R23, R23, 0x600000, RZ, 0xc0, !PT ;  /* 0x0060000017177812 */ /* 0x000fe200078ec0ff */
[----:B------:R-:W-:Y:S01]  /*5230*/  IMAD.MOV.U32 R73, RZ, RZ, 0x1 ;  /* 0x00000001ff497424 */ /* 0x000fe200078e00ff */
[----:B------:R-:W-:Y:S01]  /*5240*/  LOP3.LUT R62, R5, 0x600, R62, 0xf8, !PT ;  /* 0x00000600053e7812 */ /* 0x000fe200078ef83e */
[----:B------:R-:W-:Y:S01]  /*5250*/  IMAD.MOV.U32 R22, RZ, RZ, RZ ;  /* 0x000000ffff167224 */ /* 0x000fe200078e00ff */
[----:B------:R-:W-:Y:S01]  /*5260*/  LOP3.LUT R3, R2, 0x4, R3, 0x78, !PT ;  /* 0x0000000402037812 */ /* 0x000fe200078e7803 */
[----:B------:R-:W-:Y:S01]  /*5270*/  IMAD.MOV.U32 R72, RZ, RZ, RZ ;  /* 0x000000ffff487224 */ /* 0x000fe200078e00ff */
[----:B------:R-:W-:Y:S01]  /*5280*/  LOP3.LUT R76, R76, 0x60, RZ, 0xc0, !PT ;  /* 0x000000604c4c7812 */ /* 0x000fe200078ec0ff */
[----:B-1----:R-:W-:Y:S01]  /*5290*/  ULEA UR44, UR4, UR44, 0x18 ;  /* 0x0000002c042c7291 */ /* 0x002fe2000f8ec0ff */
[----:B------:R-:W-:Y:S01]  /*52a0*/  LOP3.LUT R62, R62, R3, RZ, 0xfc, !PT ;  /* 0x000000033e3e7212 */ /* 0x000fe200078efcff */
[----:B------:R-:W1:Y:S01]  /*52b0*/  LDCU UR59, c[0x0][0x370] ;  /* 0x00006e00ff3b77ac */ /* 0x000e620008000800 */
[----:B------:R-:W-:-:S02]  /*52c0*/  SEL R75, R75, 0xfffffff0, !P2 ;  /* 0xfffffff04b4b7807 */ /* 0x000fc40005000000 */
[----:B------:R-:W-:Y:S01]  /*52d0*/  SEL R74, R74, 0xffffffe0, !P1 ;  /* 0xffffffe04a4a7807 */ /* 0x000fe20004800000 */
[----:B------:R-:W-:Y:S01]  /*52e0*/  UIADD3 UR4, UPT, UPT, UR44, 0x400, URZ ;  /* 0x000004002c047890 */ /* 0x000fe2000fffe0ff */
[----:B------:R-:W4:Y:S02]  /*52f0*/  LDCU UR43, c[0x0][0xb0c] ;  /* 0x00016180ff2b77ac */ /* 0x000f240008000800 */
[----:B------:R-:W1:Y:S03]  /*5300*/  LDS R0, [UR44+0x130] ;  /* 0x0001302cff007984 */ /* 0x000e660008000800 */
[----:B------:R-:W-:Y:S01]  /*5310*/  IMAD.U32 R68, RZ, RZ, UR4 ;  /* 0x00000004ff447e24 */ /* 0x000fe2000f8e00ff */
[----:B------:R-:W1:Y:S01]  /*5320*/  LDCU UR39, c[0x0][0xb30] ;  /* 0x00016600ff2777ac */ /* 0x000e620008000800 */
[----:B------:R-:W1:Y:S01]  /*5330*/  LDCU.64 UR56, c[0x0][0x888] ;  /* 0x00011100ff3877ac */ /* 0x000e620008000a00 */
[----:B------:R-:W1:Y:S01]  /*5340*/  LDCU.64 UR40, c[0x0][0xb28] ;  /* 0x00016500ff2877ac */ /* 0x000e620008000a00 */
[----:B------:R-:W1:Y:S01]  /*5350*/  LDCU.64 UR62, c[0x0][0x890] ;  /* 0x00011200ff3e77ac */ /* 0x000e620008000a00 */
[----:B------:R-:W1:Y:S01]  /*5360*/  LDCU.128 UR52, c[0x0][0xb10] ;  /* 0x00016200ff3477ac */ /* 0x000e620008000c00 */
[----:B------:R-:W1:Y:S01]  /*5370*/  LDCU UR58, c[0x0][0x374] ;  /* 0x00006e80ff3a77ac */ /* 0x000e620008000800 */
[----:B------:R-:W-:Y:S01]  /*5380*/  UMOV UR47, URZ ;  /* 0x000000ff002f7c82 */ /* 0x000fe20008000000 */
[----:B------:R-:W-:Y:S01]  /*5390*/  UMOV UR46, URZ ;  /* 0x000000ff002e7c82 */ /* 0x000fe20008000000 */
[----:B-1234-:R-:W-:-:S07]  /*53a0*/  IMAD.IADD R23, R0, 0x1, R23 ;  /* 0x0000000100177824 */ /* 0x01efce00078e0217 */
.L_x_132:
[C---:B------:R-:W-:Y:S02]  /*53b0*/  LEA R3, R70.reuse, UR44, 0x3 ;  /* 0x0000002c46037c11 */ /* 0x040fe4000f8e18ff */
[----:B------:R-:W-:Y:S02]  /*53c0*/  SHF.L.U32 R0, R71, 0x1f, RZ ;  /* 0x0000001f47007819 */ /* 0x000fe400000006ff */
[----:B-1----:R-:W-:Y:S02]  /*53d0*/  LEA R5, R70, UR44, 0x4 ;  /* 0x0000002c46057c11 */ /* 0x002fe4000f8e20ff */
[----:B------:R-:W1:Y:S02]  /*53e0*/  SYNCS.PHASECHK.TRANS64.TRYWAIT P0, [R3+URZ+0x80], R0 ;  /* 0x00008000030075a7 */ /* 0x000e6400080011ff */
[----:B-1----:R-:W-:Y:S05]  /*53f0*/  @!P0 BRA `(.L_x_89) ;  /* 0x0000004000188947 */ /* 0x002fea0003800000 */
.L_x_178:
[----:B------:R-:W2:Y:S01]  /*5400*/  LDS.128 R4, [R5+0x110] ;  /* 0x0001100005047984 */ /* 0x000ea20000000c00 */
        /* <DEDUP_REMOVED lines=10> */
[----:B------:R-:W-:Y:S01]  /*54b0*/  PLOP3.LUT P0, PT, PT, PT, UP1, 0x80, 0x8 ;  /* 0x000000000008781c */ /* 0x000fe20003f0f018 */
[----:B------:R-:W-:Y:S11]  /*54c0*/  UP2UR UR61, UPR, URZ, 0x2 ;  /* 0x00000002ff3d7883 */ /* 0x000ff60008000000 */
[----:B------:R-:W-:Y:S01]  /*54d0*/  @!UPT UIADD3 URZ, UPT, UPT, URZ, URZ, URZ ;  /* 0x000000fffffff290 */ /* 0x000fe2000fffe0ff */
[----:B-1----:R-:W-:Y:S02]  /*54e0*/  @P0 SHF.R.U32.HI R0, RZ, 0x10, R5 ;  /* 0x00000010ff000819 */ /* 0x002fe40000011605 */
        /* <DEDUP_REMOVED lines=12> */
[----:B------:R-:W2:Y:S01]  /*55b0*/  LDCU UR12, c[0x0][0xb20] ;  /* 0x00016400ff0c77ac */ /* 0x000ea20008000800 */
[----:B------:R-:W-:Y:S02]  /*55c0*/  UIMAD.WIDE.U32 UR4, UR58, UR55, URZ ;  /* 0x000000373a0472a5 */ /* 0x000fe4000f8e00ff */
[----:B------:R-:W-:Y:S02]  /*55d0*/  UIMAD.WIDE.U32 UR6, UR59, UR52, URZ ;  /* 0x000000343b0672a5 */ /* 0x000fe4000f8e00ff */
[----:B------:R-:W-:Y:S02]  /*55e0*/  UISETP.NE.AND UP0, UPT, UR54, 0x1, UPT ;  /* 0x000000013600788c */ /* 0x000fe4000bf05270 */
[----:B------:R-:W-:Y:S02]  /*55f0*/  UIMAD.WIDE.U32 UR8, UR37, UR55, URZ ;  /* 0x00000037250872a5 */ /* 0x000fe4000f8e00ff */
[----:B------:R-:W-:Y:S02]  /*5600*/  UIMAD.WIDE.U32 UR10, UR38, UR52, URZ ;  /* 0x00000034260a72a5 */ /* 0x000fe4000f8e00ff */
[----:B------:R-:W-:Y:S02]  /*5610*/  UISETP.NE.AND UP1, UPT, UR43, 0x1, UPT ;  /* 0x000000012b00788c */ /* 0x000fe4000bf25270 */
[----:B------:R-:W-:Y:S01]  /*5620*/  UISETP.NE.AND UP2, UPT, UR42, 0x1, UPT ;  /* 0x000000012a00788c */ /* 0x000fe2000bf45270 */
[----:B------:R-:W-:Y:S02]  /*5630*/  UMOV UR4, UR5 ;  /* 0x0000000500047c82 */ /* 0x000fe40008000000 */
[----:B--2---:R-:W-:Y:S03]  /*5640*/  USHF.R.U32.HI UR5, URZ, UR12, UR4 ;  /* 0x0000000cff057299 */ /* 0x004fe60008011604 */
[----:B------:R-:W-:Y:S02]  /*5650*/  UMOV UR4, UR7 ;  /* 0x0000000700047c82 */ /* 0x000fe40008000000 */
[----:B------:R-:W-:Y:S02]  /*5660*/  USHF.R.U32.HI UR7, URZ, UR53, UR4 ;  /* 0x00000035ff077299 */ /* 0x000fe40008011604 */
[----:B------:R-:W-:Y:S02]  /*5670*/  USEL UR4, UR58, UR5, !UP0 ;  /* 0x000000053a047287 */ /* 0x000fe4000c000000 */
[----:B------:R-:W-:Y:S01]  /*5680*/  USEL UR7, UR59, UR7, !UP1 ;  /* 0x000000073b077287 */ /* 0x000fe2000c800000 */
[----:B------:R-:W-:Y:S01]  /*5690*/  UMOV UR5, UR9 ;  /* 0x0000000900057c82 */ /* 0x000fe20008000000 */
[----:B------:R-:W-:Y:S02]  /*56a0*/  UIMAD.WIDE.U32 UR8, UR4, UR40, URZ ;  /* 0x00000028040872a5 */ /* 0x000fe4000f8e00ff */
[----:B------:R-:W-:Y:S03]  /*56b0*/  USHF.R.U32.HI UR6, URZ, UR12, UR5 ;  /* 0x0000000cff067299 */ /* 0x000fe60008011605 */
[----:B------:R-:W-:Y:S01]  /*56c0*/  UMOV UR5, UR11 ;  /* 0x0000000b00057c82 */ /* 0x000fe20008000000 */
[----:B------:R-:W-:Y:S02]  /*56d0*/  UIMAD.WIDE.U32 UR10, UR7, UR40, URZ ;  /* 0x00000028070a72a5 */ /* 0x000fe4000f8e00ff */
[----:B------:R-:W-:Y:S02]  /*56e0*/  USHF.R.U32.HI UR12, URZ, UR53, UR5 ;  /* 0x00000035ff0c7299 */ /* 0x000fe40008011605 */
[----:B------:R-:W-:Y:S01]  /*56f0*/  USEL UR6, UR37, UR6, !UP0 ;  /* 0x0000000625067287 */ /* 0x000fe2000c000000 */
[----:B------:R-:W-:Y:S02]  /*5700*/  UMOV UR5, UR9 ;  /* 0x0000000900057c82 */ /* 0x000fe40008000000 */
[----:B------:R-:W-:Y:S01]  /*5710*/  UMOV UR10, UR11 ;  /* 0x0000000b000a7c82 */ /* 0x000fe20008000000 */
[----:B------:R-:W-:Y:S02]  /*5720*/  @UP2 USHF.R.U32.HI UR4, URZ, UR41, UR5 ;  /* 0x00000029ff042299 */ /* 0x000fe40008011605 */
[----:B------:R-:W-:Y:S02]  /*5730*/  @UP2 USHF.R.U32.HI UR7, URZ, UR41, UR10 ;  /* 0x00000029ff072299 */ /* 0x000fe4000801160a */
[----:B------:R-:W-:Y:S02]  /*5740*/  UIMAD UR4, UR42, UR4, URZ ;  /* 0x000000042a0472a4 */ /* 0x000fe4000f8e02ff */
        /* <DEDUP_REMOVED lines=8> */
[----:B------:R-:W-:Y:S02]  /*57d0*/  USEL UR11, UR6, UR4, !UP2 ;  /* 0x00000004060b7287 */ /* 0x000fe4000d000000 */
[----:B------:R-:W-:Y:S02]  /*57e0*/  UIADD3 UR8, UPT, UPT, -UR5, URZ, URZ ;  /* 0x000000ff05087290 */ /* 0x000fe4000fffe1ff */
[----:B------:R-:W-:Y:S01]  /*57f0*/  UIADD3 UR10, UPT, UPT, -UR11, URZ, URZ ;  /* 0x000000ff0b0a7290 */ /* 0x000fe2000fffe1ff */
[----:B------:R-:W-:Y:S01]  /*5800*/  @!UP0 UMOV UR4, UR9 ;  /* 0x0000000900048c82 */ /* 0x000fe20008000000 */
[----:B------:R-:W-:Y:S02]  /*5810*/  UIADD3 UR9, UPT, UPT, -UR6, URZ, URZ ;  /* 0x000000ff06097290 */ /* 0x000fe4000fffe1ff */
[----:B------:R-:W-:Y:S02]  /*5820*/  @!UP0 USHF.R.U32.HI UR4, URZ, UR41, UR4 ;  /* 0x00000029ff048299 */ /* 0x000fe40008011604 */
[----:B------:R-:W-:Y:S02]  /*5830*/  UIMAD UR10, UR42, UR10, UR6 ;  /* 0x0000000a2a0a72a4 */ /* 0x000fe4000f8e0206 */
[----:B------:R-:W-:Y:S04]  /*5840*/  @!UP0 USEL UR4, UR5, UR4, !UP2 ;  /* 0x0000000405048287 */ /* 0x000fe8000d000000 */
[----:B------:R-:W-:Y:S02]  /*5850*/  @!UP0 UIMAD UR10, UR7, UR10, UR4 ;  /* 0x0000000a070a82a4 */ /* 0x000fe4000f8e0204 */
[----:B------:R-:W-:Y:S02]  /*5860*/  @!UP0 UIADD3 UR11, UPT, UPT, UR11, -UR4, URZ ;  /* 0x800000040b0b8290 */ /* 0x000fe4000fffe0ff */
[----:B------:R-:W-:Y:S02]  /*5870*/  UIMAD UR7, UR43, UR8, UR38 ;  /* 0x000000082b0772a4 */ /* 0x000fe4000f8e0226 */
[----:B------:R-:W-:Y:S02]  /*5880*/  @!UP0 UIMAD UR6, UR11, UR42, UR5 ;  /* 0x0000002a0b0682a4 */ /* 0x000fe4000f8e0205 */
[----:B------:R-:W-:Y:S01]  /*5890*/  UIMAD UR4, UR54, UR9, UR37 ;  /* 0x00000009360472a4 */ /* 0x000fe2000f8e0225 */
[----:B------:R-:W-:Y:S02]  /*58a0*/  @!UP0 UMOV UR5, UR10 ;  /* 0x0000000a00058c82 */ /* 0x000fe40008000000 */
[----:B------:R-:W-:Y:S02]  /*58b0*/  UIMAD UR38, UR5, UR43, UR7 ;  /* 0x0000002b052672a4 */ /* 0x000fe4000f8e0207 */
[----:B------:R-:W-:Y:S11]  /*58c0*/  UIMAD UR37, UR6, UR54, UR4 ;  /* 0x00000036062572a4 */ /* 0x000ff6000f8e0204 */
[----:B------:R-:W-:Y:S01]  /*58d0*/  @!UPT UIADD3 URZ, UPT, UPT, URZ, URZ, URZ ;  /* 0x000000fffffff290 */ /* 0x000fe2000fffe0ff */
.L_x_90:
[----:B------:R-:W-:Y:S01]  /*58e0*/  UISETP.NE.AND UP0, UPT, UR39, 0x1, UPT ;  /* 0x000000012700788c */ /* 0x000fe2000bf05270 */
[----:B------:R-:W-:Y:S01]  /*58f0*/  LOP3.LUT P0, RZ, R68, 0x3f0, RZ, 0xc0, !PT ;  /* 0x000003f044ff7812 */ /* 0x000fe2000780c0ff */
[----:B------:R-:W-:Y:S01]  /*5900*/  USHF.L.U32 UR50, UR16, 0x6, URZ ;  /* 0x0000000610327899 */ /* 0x000fe200080006ff */
[----:B------:R-:W-:Y:S01]  /*5910*/  BSSY.RECONVERGENT B6, `(.L_x_91) ;  /* 0x0000034000067945 */ /* 0x000fe20003800200 */
[----:B------:R-:W-:Y:S01]  /*5920*/  USHF.L.U32 UR49, UR20, 0x7, URZ ;  /* 0x0000000714317899 */ /* 0x000fe200080006ff */
[----:B------:R-:W-:Y:S06]  /*5930*/  IADD3 R70, PT, PT, R70, 0x1, RZ ;  /* 0x0000000146467810 */ /* 0x000fec0007ffe0ff */
[----:B------:R-:W2:Y:S01]  /*5940*/  @!UP0 LDCU.128 UR12, c[0x0][0xb10] ;  /* 0x00016200ff0c87ac */ /* 0x000ea20008000c00 */
[----:B------:R-:W3:Y:S01]  /*5950*/  @!UP0 LDCU UR5, c[0x0][0xb0c] ;  /* 0x00016180ff0587ac */ /* 0x000ee20008000800 */
[----:B------:R-:W4:Y:S01]  /*5960*/  @!UP0 LDCU UR10, c[0x0][0xb20] ;  /* 0x00016400ff0a87ac */ /* 0x000f220008000800 */
[----:B--2---:R-:W-:Y:S02]  /*5970*/  UIMAD.WIDE.U32 UR8, UR38, UR12, URZ ;  /* 0x0000000c260872a5 */ /* 0x004fe4000f8e00ff */
[----:B------:R-:W-:Y:S02]  /*5980*/  UIMAD.WIDE.U32 UR6, UR37, UR15, URZ ;  /* 0x0000000f250672a5 */ /* 0x000fe4000f8e00ff */
[----:B------:R-:W-:Y:S03]  /*5990*/  @!UP0 UISETP.NE.AND UP1, UPT, UR14, 0x1, UPT ;  /* 0x000000010e00888c */ /* 0x000fe6000bf25270 */
[----:B------:R-:W-:Y:S01]  /*59a0*/  @!UP0 UMOV UR4, UR9 ;  /* 0x0000000900048c82 */ /* 0x000fe20008000000 */
[----:B---3--:R-:W-:Y:S02]  /*59b0*/  @!UP0 UISETP.NE.AND UP2, UPT, UR5, 0x1, UPT ;  /* 0x000000010500888c */ /* 0x008fe4000bf45270 */
[----:B------:R-:W-:Y:S01]  /*59c0*/  @!UP0 USHF.R.U32.HI UR4, URZ, UR13, UR4 ;  /* 0x0000000dff048299 */ /* 0x000fe20008011604 */
[----:B------:R-:W-:Y:S02]  /*59d0*/  @!UP0 UMOV UR6, UR7 ;  /* 0x0000000700068c82 */ /* 0x000fe40008000000 */
[----:B----4-:R-:W-:Y:S02]  /*59e0*/  @!UP0 USHF.R.U32.HI UR6, URZ, UR10, UR6 ;  /* 0x0000000aff068299 */ /* 0x010fe40008011606 */
[----:B------:R-:W-:Y:S02]  /*59f0*/  @!UP0 USEL UR7, UR38, UR4, !UP2 ;  /* 0x0000000426078287 */ /* 0x000fe4000d000000 */
[----:B------:R-:W-:Y:S04]  /*5a00*/  @!UP0 USEL UR6, UR37, UR6, !UP1 ;  /* 0x0000000625068287 */ /* 0x000fe8000c800000 */
[----:B------:R-:W-:Y:S02]  /*5a10*/  @!UP0 UIADD3 UR4, UPT, UPT, -UR7, UR6, URZ ;  /* 0x0000000607048290 */ /* 0x000fe4000fffe1ff */
[----:B------:R-:W-:Y:S02]  /*5a20*/  @!UP0 UIADD3 UR6, UPT, UPT, UR7, -UR6, URZ ;  /* 0x8000000607068290 */ /* 0x000fe4000fffe0ff */
[----:B------:R-:W-:Y:S02]  /*5a30*/  @!UP0 UIMAD UR38, UR4, UR5, UR38 ;  /* 0x00000005042682a4 */ /* 0x000fe4000f8e0226 */
[----:B------:R-:W-:Y:S01]  /*5a40*/  @!UP0 UIMAD UR37, UR6, UR14, UR37 ;  /* 0x0000000e062582a4 */ /* 0x000fe2000f8e0225 */
[----:B------:R-:W-:Y:S11]  /*5a50*/  @!P0 BRA `(.L_x_92) ;  /* 0x00000000007c8947 */ /* 0x000ff60003800000 */
[----:B------:R-:W2:Y:S01]  /*5a60*/  LDCU.64 UR8, c[0x4][0x80] ;  /* 0x01001000ff0877ac */ /* 0x000ea20008000a00 */
[----:B------:R-:W-:Y:S01]  /*5a70*/  MOV R2, 0x0 ;  /* 0x0000000000027802 */ /* 0x000fe20000000f00 */
[----:B------:R-:W-:Y:S02]  /*5a80*/  HFMA2 R12, -RZ, RZ, 0, 5.9604644775390625e-08 ;  /* 0x00000001ff0c7431 */ /* 0x000fe400000001ff */
[----:B------:R-:W-:Y:S01]  /*5a90*/  IMAD.MOV.U32 R8, RZ, RZ, 0x70 ;  /* 0x00000070ff087424 */ /* 0x000fe200078e00ff */
[----:B------:R3:W4:Y:S01]  /*5aa0*/  LDC.64 R14, c[0x4][R2] ;  /* 0x01000000020e7b82 */ /* 0x0007220000000a00 */
[----:B------:R-:W1:Y:S01]  /*5ab0*/  LDCU.64 UR6, c[0x4][0x88] ;  /* 0x01001100ff0677ac */ /* 0x000e620008000a00 */
[----:B------:R-:W-:Y:S01]  /*5ac0*/  IMAD.MOV.U32 R13, RZ, RZ, RZ ;  /* 0x000000ffff0d7224 */ /* 0x000fe200078e00ff */
[----:B------:R-:W1:Y:S01]  /*5ad0*/  LDCU.64 UR4, c[0x4][0x8] ;  /* 0x01000100ff0477ac */ /* 0x000e620008000a00 */
[----:B--2---:R-:W-:Y:S01]  /*5ae0*/  MOV R5, UR9 ;  /* 0x0000000900057c02 */ /* 0x004fe20008000f00 */
[----:B------:R-:W-:Y:S01]  /*5af0*/  IMAD.U32 R4, RZ, RZ, UR8 ;  /* 0x00000008ff047e24 */ /* 0x000fe2000f8e00ff */
[----:B-1----:R-:W-:Y:S01]  /*5b00*/  MOV R7, UR7 ;  /* 0x0000000700077c02 */ /* 0x002fe20008000f00 */
[----:B------:R-:W-:Y:S01]  /*5b10*/  IMAD.U32 R6, RZ, RZ, UR6 ;  /* 0x00000006ff067e24 */ /* 0x000fe2000f8e00ff */
[----:B------:R-:W-:Y:S01]  /*5b20*/  MOV R11, UR5 ;  /* 0x00000005000b7c02 */ /* 0x000fe20008000f00 */
[----:B------:R-:W-:Y:S02]  /*5b30*/  IMAD.U32 R10, RZ, RZ, UR4 ;  /* 0x00000004ff0a7e24 */ /* 0x000fe4000f8e00ff */
[----:B------:R-:W-:Y:S07]  /*5b40*/  LEPC R20, `(.L_x_93) ;  /* 0x000000001014794e */ /* 0x000fee0000000000 */
[----:B---345:R-:W-:Y:S05]  /*5b50*/  CALL.ABS.NOINC R14 ;  /* 0x000000000e007343 */ /* 0x038fea0003c00000 */
.L_x_93:
[----:B------:R-:W1:Y:S01]  /*5b60*/  LDCU.64 UR8, c[0x4][0x80] ;  /* 0x01001000ff0877ac */ /* 0x000e620008000a00 */
[----:B------:R-:W2:Y:S01]  /*5b70*/  LDC.64 R2, c[0x4][R2] ;  /* 0x0100000002027b82 */ /* 0x000ea20000000a00 */
[----:B------:R-:W-:Y:S02]  /*5b80*/  HFMA2 R12, -RZ, RZ, 0, 5.9604644775390625e-08 ;  /* 0x00000001ff0c7431 */ /* 0x000fe400000001ff */
[----:B------:R-:W-:Y:S02]  /*5b90*/  IMAD.MOV.U32 R8, RZ, RZ, 0x70 ;  /* 0x00000070ff087424 */ /* 0x000fe400078e00ff */
[----:B------:R-:W-:Y:S01]  /*5ba0*/  IMAD.MOV.U32 R13, RZ, RZ, RZ ;  /* 0x000000ffff0d7224 */ /* 0x000fe200078e00ff */
[----:B------:R-:W3:Y:S01]  /*5bb0*/  LDCU.64 UR6, c[0x4][0x88] ;  /* 0x01001100ff0677ac */ /* 0x000ee20008000a00 */
[----:B------:R-:W4:Y:S01]  /*5bc0*/  LDCU.64 UR4, c[0x4][0x8] ;  /* 0x01000100ff0477ac */ /* 0x000f220008000a00 */
[----:B-1----:R-:W-:Y:S02]  /*5bd0*/  MOV R4, UR8 ;  /* 0x0000000800047c02 */ /* 0x002fe40008000f00 */
[----:B------:R-:W-:Y:S02]  /*5be0*/  MOV R5, UR9 ;  /* 0x0000000900057c02 */ /* 0x000fe40008000f00 */
[----:B---3--:R-:W-:Y:S01]  /*5bf0*/  MOV R7, UR7 ;  /* 0x0000000700077c02 */ /* 0x008fe20008000f00 */
[----:B------:R-:W-:Y:S01]  /*5c00*/  IMAD.U32 R6, RZ, RZ, UR6 ;  /* 0x00000006ff067e24 */ /* 0x000fe2000f8e00ff */
[----:B----4-:R-:W-:Y:S01]  /*5c10*/  MOV R11, UR5 ;  /* 0x00000005000b7c02 */ /* 0x010fe20008000f00 */
[----:B------:R-:W-:Y:S02]  /*5c20*/  IMAD.U32 R10, RZ, RZ, UR4 ;  /* 0x00000004ff0a7e24 */ /* 0x000fe4000f8e00ff */
[----:B------:R-:W-:Y:S07]  /*5c30*/  LEPC R20, `(.L_x_92) ;  /* 0x000000001014794e */ /* 0x000fee0000000000 */
[----:B--2---:R-:W-:Y:S05]  /*5c40*/  CALL.ABS.NOINC R2 ;  /* 0x0000000002007343 */ /* 0x004fea0003c00000 */
.L_x_92:
[----:B------:R-:W-:Y:S05]  /*5c50*/  BSYNC.RECONVERGENT B6 ;  /* 0x0000000000067941 */ /* 0x000fea0003800200 */
.L_x_91:
[----:B------:R-:W-:Y:S01]  /*5c60*/  R2UR UR4, R67 ;  /* 0x00000000430472ca */ /* 0x000fe200000e0000 */
[----:B------:R-:W-:Y:S01]  /*5c70*/  UISETP.NE.U32.AND UP0, UPT, UR62, URZ, UPT ;  /* 0x000000ff3e00728c */ /* 0x000fe2000bf05070 */
[----:B------:R-:W-:Y:S02]  /*5c80*/  ISETP.NE.U32.AND P4, PT, R60, RZ, PT ;  /* 0x000000ff3c00720c */ /* 0x000fe40003f85070 */
[----:B------:R-:W-:Y:S01]  /*5c90*/  ISETP.NE.U32.AND P2, PT, RZ, UR56, PT ;  /* 0x00000038ff007c0c */ /* 0x000fe2000bf45070 */
[----:B------:R-:W-:Y:S01]  /*5ca0*/  UISETP.NE.AND.EX UP1, UPT, UR63, URZ, UPT, UP0 ;  /* 0x000000ff3f00728c */ /* 0x000fe2000bf25300 */
[----:B------:R-:W-:Y:S01]  /*5cb0*/  ISETP.NE.AND.EX P4, PT, R61, RZ, PT, P4 ;  /* 0x000000ff3d00720c */ /* 0x000fe20003f85340 */
[----:B------:R-:W-:Y:S01]  /*5cc0*/  UPLOP3.LUT UP0, UPT, UPT, UPT, UPT, 0x40, 0x4 ;  /* 0x000000000004789c */ /* 0x000fe20003f0e870 */
[----:B------:R-:W-:Y:S05]  /*5cd0*/  ISETP.NE.AND.EX P2, PT, RZ, UR57, PT, P2 ;  /* 0x00000039ff007c0c */ /* 0x000fea000bf45320 */
[----:B------:R-:W-:Y:S06]  /*5ce0*/  UISETP.NE.AND UP2, UPT, UR4, URZ, UPT ;  /* 0x000000ff0400728c */ /* 0x000fec000bf45270 */
[----:B------:R-:W-:Y:S05]  /*5cf0*/  PLOP3.LUT P1, PT, PT, PT, UP2, 0x80, 0x8 ;  /* 0x000000000008781c */ /* 0x000fea0003f2f028 */
[----:B------:R-:W-:Y:S06]  /*5d00*/  @UP2 UPLOP3.LUT UP0, UPT, UPT, UPT, UP1, 0x80, 0x8 ;  /* 0x000000000008289c */ /* 0x000fec0003f0f010 */
[----:B------:R-:W-:Y:S01]  /*5d10*/  PLOP3.LUT P0, PT, PT, PT, UP0, 0x80, 0x8 ;  /* 0x000000000008781c */ /* 0x000fe20003f0f008 */
[----:B------:R-:W-:Y:S01]  /*5d20*/  @!UPT UIADD3 URZ, UPT, UPT, URZ, URZ, URZ ;  /* 0x000000fffffff290 */ /* 0x000fe2000fffe0ff */
[----:B------:R-:W-:Y:S11]  /*5d30*/  BRA.U !UP1, `(.L_x_94) ;  /* 0x00000001093c7547 */ /* 0x000ff6000b800000 */
[----:B------:R-:W-:Y:S01]  /*5d40*/  UISETP.NE.U32.AND UP0, UPT, UR56, URZ, UPT ;  /* 0x000000ff3800728c */ /* 0x000fe2000bf05070 */
[----:B-1----:R-:W-:Y:S01]  /*5d50*/  HFMA2 R0, -RZ, RZ, 0, 5.9604644775390625e-08 ;  /* 0x00000001ff007431 */ /* 0x002fe200000001ff */
[----:B------:R-:W1:Y:S01]  /*5d60*/  LDCU.64 UR8, c[0x0][0x358] ;  /* 0x00006b00ff0877ac */ /* 0x000e620008000a00 */
[----:B------:R-:W-:Y:S01]  /*5d70*/  IMAD.MOV.U32 R63, RZ, RZ, 0x1 ;  /* 0x00000001ff3f7424 */ /* 0x000fe200078e00ff */
[----:B------:R-:W-:Y:S06]  /*5d80*/  UISETP.NE.AND.EX UP0, UPT, UR57, URZ, UPT, UP0 ;  /* 0x000000ff3900728c */ /* 0x000fec000bf05300 */
[----:B------:R-:W-:Y:S05]  /*5d90*/  PLOP3.LUT P3, PT, PT, PT, UP0, 0x80, 0x8 ;  /* 0x000000000008781c */ /* 0x000fea0003f6f008 */
[----:B------:R-:W2:Y:S01]  /*5da0*/  @UP0 LDCU.64 UR4, c[0x0][0x888] ;  /* 0x00011100ff0407ac */ /* 0x000ea20008000a00 */
[----:B------:R-:W-:Y:S07]  /*5db0*/  @UP0 UIMAD UR6, UR36, UR62, URZ ;  /* 0x0000003e240602a4 */ /* 0x000fee000f8e02ff */
[----:B------:R-:W-:Y:S01]  /*5dc0*/  @!P3 PRMT R63, R0, 0x7610, R63 ;  /* 0x00007610003fb816 */ /* 0x000fe2000000003f */
[----:B--2---:R-:W-:Y:S06]  /*5dd0*/  @UP0 UIMAD.WIDE UR4, UR6, 0x4, UR4 ;  /* 0x00000004060408a5 */ /* 0x004fec000f8e0204 */
[----:B------:R-:W-:Y:S01]  /*5de0*/  IMAD.U32 R2, RZ, RZ, UR4 ;  /* 0x00000004ff027e24 */ /* 0x000fe2000f8e00ff */
[----:B------:R-:W-:Y:S04]  /*5df0*/  MOV R3, UR5 ;  /* 0x0000000500037c02 */ /* 0x000fe80008000f00 */
[----:B------:R-:W2:Y:S01]  /*5e00*/  @!UP0 LDCU UR4, c[0x0][0x880] ;  /* 0x00011000ff0487ac */ /* 0x000ea20008000800 */
[----:B-1---5:R3:W5:Y:S02]  /*5e10*/  @P3 LDG.E R27, desc[UR8][R2.64] ;  /* 0x00000008021b3981 */ /* 0x022764000c1e1900 */
[----:B--23--:R-:W-:Y:S02]  /*5e20*/  @!P3 IMAD.U32 R27, RZ, RZ, UR4 ;  /* 0x00000004ff1bbe24 */ /* 0x00cfe4000f8e00ff */
.L_x_94:
[----:B------:R-:W-:Y:S05]  /*5e30*/  @!P4 BRA `(.L_x_95) ;  /* 0x000000000024c947 */ /* 0x000fea0003800000 */
[----:B------:R-:W-:Y:S01]  /*5e40*/  ISETP.NE.U32.AND P3, PT, R42, RZ, PT ;  /* 0x000000ff2a00720c */ /* 0x000fe20003f65070 */
[----:B------:R-:W2:Y:S03]  /*5e50*/  LDCU.64 UR4, c[0x0][0x358] ;  /* 0x00006b00ff0477ac */ /* 0x000ea60008000a00 */
[----:B------:R-:W-:Y:S11]  /*5e60*/  ISETP.NE.AND.EX P3, PT, R43, RZ, PT, P3 ;  /* 0x000000ff2b00720c */ /* 0x000ff60003f65330 */
[----:B------:R-:W-:Y:S02]  /*5e70*/  @!UPT UIADD3 URZ, UPT, UPT, URZ, URZ, URZ ;  /* 0x000000fffffff290 */ /* 0x000fe4000fffe0ff */
[----:B------:R-:W3:Y:S01]  /*5e80*/  @P3 LDC.64 R2, c[0x0][0x8a8] ;  /* 0x00022a00ff023b82 */ /* 0x000ee20000000a00 */
[----:B-1----:R-:W-:Y:S04]  /*5e90*/  @P3 IMAD R0, R60, UR36, RZ ;  /* 0x000000243c003c24 */ /* 0x002fe8000f8e02ff */
[----:B---3--:R-:W-:Y:S05]  /*5ea0*/  @P3 IMAD.WIDE R2, R0, 0x4, R2 ;  /* 0x0000000400023825 */ /* 0x008fea00078e0202 */
[----:B--2--5:R2:W5:Y:S02]  /*5eb0*/  @P3 LDG.E R24, desc[UR4][R2.64] ;  /* 0x0000000402183981 */ /* 0x024564000c1e1900 */
[----:B--2---:R-:W3:Y:S02]  /*5ec0*/  @!P3 LDC R24, c[0x0][0x8a0] ;  /* 0x00022800ff18bb82 */ /* 0x004ee40000000800 */
.L_x_95:
[----:B-----5:R-:W-:Y:S01]  /*5ed0*/  FSETP.NEU.AND P3, PT, R27, RZ, PT ;  /* 0x000000ff1b00720b */ /* 0x020fe20003f6d000 */
[----:B------:R-:W-:Y:S01]  /*5ee0*/  IMAD.SHL.U32 R84, R62, 0x4, RZ ;  /* 0x000000043e547824 */ /* 0x000fe200078e00ff */
[----:B------:R-:W-:Y:S01]  /*5ef0*/  SEL R5, RZ, 0xffffffff, P2 ;  /* 0xffffffffff057807 */ /* 0x000fe20001000000 */
[----:B------:R-:W-:Y:S01]  /*5f00*/  BSSY B1, `(.L_x_96) ;  /* 0x0000044000017945 */ /* 0x000fe20003800000 */
[----:B------:R-:W-:Y:S01]  /*5f10*/  @P1 LOP3.LUT P2, RZ, R63, 0xff, RZ, 0xc0, !PT ;  /* 0x000000ff3fff1812 */ /* 0x000fe2000784c0ff */
[----:B------:R-:W-:Y:S01]  /*5f20*/  VIADD R79, R84, UR44 ;  /* 0x0000002c544f7c36 */ /* 0x000fe20008000000 */
[----:B------:R-:W-:Y:S01]  /*5f30*/  @P1 SEL R2, RZ, 0xffffffff, P3 ;  /* 0xffffffffff021807 */ /* 0x000fe20001800000 */
[----:B------:R-:W-:Y:S01]  /*5f40*/  IMAD.MOV.U32 R85, RZ, RZ, 0x1 ;  /* 0x00000001ff557424 */ /* 0x000fe200078e00ff */
[----:B------:R-:W-:Y:S01]  /*5f50*/  LOP3.LUT R73, R73, 0x1, RZ, 0x3c, !PT ;  /* 0x0000000149497812 */ /* 0x000fe200078e3cff */
[----:B------:R-:W-:Y:S01]  /*5f60*/  IMAD.MOV.U32 R83, RZ, RZ, RZ ;  /* 0x000000ffff537224 */ /* 0x000fe200078e00ff */
[----:B------:R-:W-:Y:S02]  /*5f70*/  @P0 SEL R2, R5, R2, !P2 ;  /* 0x0000000205020207 */ /* 0x000fe40005000000 */
[----:B------:R-:W-:Y:S02]  /*5f80*/  CS2R R46, SRZ ;  /* 0x00000000002e7805 */ /* 0x000fe4000001ff00 */
[----:B------:R-:W-:Y:S02]  /*5f90*/  LEA R80, R22, UR44, 0x3 ;  /* 0x0000002c16507c11 */ /* 0x000fe4000f8e18ff */
[----:B------:R-:W-:Y:S02]  /*5fa0*/  CS2R R44, SRZ ;  /* 0x00000000002c7805 */ /* 0x000fe4000001ff00 */
[----:B------:R-:W-:Y:S02]  /*5fb0*/  @P1 LOP3.LUT R2, R2, 0x1, RZ, 0xc0, !PT ;  /* 0x0000000102021812 */ /* 0x000fe400078ec0ff */
[----:B------:R-:W-:Y:S02]  /*5fc0*/  CS2R R50, SRZ ;  /* 0x0000000000327805 */ /* 0x000fe4000001ff00 */
[----:B------:R-:W-:Y:S02]  /*5fd0*/  SHF.L.U32 R3, R72, 0x1f, RZ ;  /* 0x0000001f48037819 */ /* 0x000fe400000006ff */
[----:B------:R-:W-:Y:S02]  /*5fe0*/  CS2R R48, SRZ ;  /* 0x0000000000307805 */ /* 0x000fe4000001ff00 */
[----:B------:R-:W-:Y:S02]  /*5ff0*/  ISETP.NE.U32.OR P6, PT, R2, 0x1, !P1 ;  /* 0x000000010200780c */ /* 0x000fe40004fc5470 */
[----:B------:R-:W-:Y:S02]  /*6000*/  CS2R R54, SRZ ;  /* 0x0000000000367805 */ /* 0x000fe4000001ff00 */
[----:B------:R-:W-:Y:S02]  /*6010*/  PLOP3.LUT P2, PT, PT, PT, UP1, 0x80, 0x8 ;  /* 0x000000000008781c */ /* 0x000fe40003f4f018 */
[----:B------:R-:W-:Y:S02]  /*6020*/  CS2R R52, SRZ ;  /* 0x0000000000347805 */ /* 0x000fe4000001ff00 */
[----:B------:R-:W-:Y:S02]  /*6030*/  LEA.HI R25, R22, R22, RZ, 0x1 ;  /* 0x0000001616197211 */ /* 0x000fe400078f08ff */
[----:B------:R-:W-:Y:S02]  /*6040*/  CS2R R58, SRZ ;  /* 0x00000000003a7805 */ /* 0x000fe4000001ff00 */
[----:B------:R-:W-:Y:S02]  /*6050*/  LOP3.LUT P4, R69, R63, 0xff, RZ, 0xc0, !PT ;  /* 0x000000ff3f457812 */ /* 0x000fe4000788c0ff */
[----:B------:R-:W-:Y:S02]  /*6060*/  CS2R R56, SRZ ;  /* 0x0000000000387805 */ /* 0x000fe4000001ff00 */
[----:B------:R-:W-:Y:S01]  /*6070*/  SEL R2, RZ, 0xffffffff, P3 ;  /* 0xffffffffff027807 */ /* 0x000fe20001800000 */
[C---:B-1----:R-:W-:Y:S01]  /*6080*/  IMAD.SHL.U32 R0, R25.reuse, 0x40, RZ ;  /* 0x0000004019007824 */ /* 0x042fe200078e00ff */
[----:B------:R-:W-:Y:S01]  /*6090*/  LOP3.LUT R25, R25, 0xffe, RZ, 0xc0, !PT ;  /* 0x00000ffe19197812 */ /* 0x000fe200078ec0ff */
[----:B------:R-:W-:Y:S01]  /*60a0*/  VIADD R81, R79, 0x400 ;  /* 0x000004004f517836 */ /* 0x000fe20000000000 */
[----:B------:R-:W-:Y:S01]  /*60b0*/  P2R R77, PR, RZ, 0x40 ;  /* 0x00000040ff4d7803 */ /* 0x000fe20000000000 */
[----:B------:R-:W-:Y:S01]  /*60c0*/  IMAD.IADD R78, R74, 0x1, R79 ;  /* 0x000000014a4e7824 */ /* 0x000fe200078e024f */
[----:B------:R-:W-:Y:S01]  /*60d0*/  @P6 SHF.L.U32 R4, R73, 0x1f, RZ ;  /* 0x0000001f49046819 */ /* 0x000fe200000006ff */
[----:B------:R-:W-:Y:S01]  /*60e0*/  IMAD.IADD R25, R22, 0x1, -R25 ;  /* 0x0000000116197824 */ /* 0x000fe200078e0a19 */
[----:B------:R-:W-:Y:S02]  /*60f0*/  @P2 SEL R2, R5, R2, !P4 ;  /* 0x0000000205022207 */ /* 0x000fe40006000000 */
[----:B------:R-:W1:Y:S01]  /*6100*/  @P6 SYNCS.PHASECHK.TRANS64.TRYWAIT P1, [UR44+0x30], R4 ;  /* 0x00003004ff0065a7 */ /* 0x000e62000802112c */
[----:B------:R-:W-:Y:S02]  /*6110*/  LOP3.LUT R0, R0, 0xffffff80, RZ, 0xc0, !PT ;  /* 0xffffff8000007812 */ /* 0x000fe400078ec0ff */
[----:B------:R-:W-:Y:S03]  /*6120*/  LOP3.LUT R2, R2, 0x1, RZ, 0xc0, !PT ;  /* 0x0000000102027812 */ /* 0x000fe600078ec0ff */
[----:B------:R-:W-:Y:S01]  /*6130*/  IMAD.IADD R0, R23, 0x1, R0 ;  /* 0x0000000117007824 */ /* 0x000fe200078e0200 */
[----:B------:R-:W-:Y:S03]  /*6140*/  ISETP.NE.U32.AND P5, PT, R2, 0x1, PT ;  /* 0x000000010200780c */ /* 0x000fe60003fa5070 */
[----:B------:R-:W-:Y:S01]  /*6150*/  IMAD R25, R25, 0x100000, R0 ;  /* 0x0010000019197824 */ /* 0x000fe200078e0200 */
[----:B------:R-:W-:Y:S01]  /*6160*/  P2R R86, PR, RZ, 0x20 ;  /* 0x00000020ff567803 */ /* 0x000fe20000000000 */
[----:B------:R2:W4:Y:S01]  /*6170*/  SYNCS.PHASECHK.TRANS64.TRYWAIT P0, [R80+URZ+0xa0], R3 ;  /* 0x0000a003500075a7 */ /* 0x00052200080011ff */
[----:B-1----:R-:W-:Y:S01]  /*6180*/  @P6 SEL R85, RZ, 0x1, !P1 ;  /* 0x00000001ff556807 */ /* 0x002fe20004800000 */
[----:B--2---:R-:W-:Y:S06]  /*6190*/  @!P6 BRA `(.L_x_97) ;  /* 0x000000000068e947 */ /* 0x004fec0003800000 */
[----:B------:R-:W-:Y:S01]  /*61a0*/  @P5 IMAD R5, R75, 0x4, R81 ;  /* 0x000000044b055824 */ /* 0x000fe200078e0251 */
[----:B------:R-:W-:Y:S01]  /*61b0*/  ISETP.NE.AND P1, PT, R85, RZ, PT ;  /* 0x000000ff5500720c */ /* 0x000fe20003f25270 */
[----:B------:R-:W-:Y:S01]  /*61c0*/  @P5 IMAD R2, R75, 0x4, R79 ;  /* 0x000000044b025824 */ /* 0x000fe200078e024f */
[----:B------:R-:W-:Y:S01]  /*61d0*/  BSSY B0, `(.L_x_98) ;  /* 0x000000e000007945 */ /* 0x000fe20003800000 */
[----:B------:R-:W-:Y:S01]  /*61e0*/  IMAD.MOV.U32 R46, RZ, RZ, RZ ;  /* 0x000000ffff2e7224 */ /* 0x000fe200078e00ff */
[----:B------:R-:W-:Y:S01]  /*61f0*/  CS2R R50, SRZ ;  /* 0x0000000000327805 */ /* 0x000fe2000001ff00 */
[----:B------:R-:W-:Y:S01]  /*6200*/  @P5 IMAD.IADD R4, R74, 0x1, R5 ;  /* 0x000000014a045824 */ /* 0x000fe200078e0205 */
[----:B------:R-:W-:Y:S02]  /*6210*/  CS2R R48, SRZ ;  /* 0x0000000000307805 */ /* 0x000fe4000001ff00 */
[----:B------:R-:W-:Y:S02]  /*6220*/  CS2R R44, SRZ ;  /* 0x00000000002c7805 */ /* 0x000fe4000001ff00 */
[----:B------:R-:W-:Y:S02]  /*6230*/  CS2R R58, SRZ ;  /* 0x00000000003a7805 */ /* 0x000fe4000001ff00 */
[----:B------:R-:W-:Y:S02]  /*6240*/  CS2R R56, SRZ ;  /* 0x0000000000387805 */ /* 0x000fe4000001ff00 */
[----:B------:R-:W-:Y:S02]  /*6250*/  CS2R R54, SRZ ;  /* 0x0000000000367805 */ /* 0x000fe4000001ff00 */
[----:B------:R-:W-:Y:S01]  /*6260*/  CS2R R52, SRZ ;  /* 0x0000000000347805 */ /* 0x000fe2000001ff00 */
[----:B------:R-:W-:Y:S06]  /*6270*/  @P1 BRA `(.L_x_99) ;  /* 0x00000000000c1947 */ /* 0x000fec0003800000 */
[----:B------:R-:W-:Y:S04]  /*6280*/  SHF.L.U32 R5, R73, 0x1f, RZ ;  /* 0x0000001f49057819 */ /* 0x000fe800000006ff */
[----:B------:R-:W1:Y:S02]  /*6290*/  SYNCS.PHASECHK.TRANS64.TRYWAIT P1, [UR44+0x30], R5 ;  /* 0x00003005ff0075a7 */ /* 0x000e64000802112c */
[----:B-1----:R-:W-:Y:S05]  /*62a0*/  @!P1 BRA `(.L_x_100) ;  /* 0x0000003000809947 */ /* 0x002fea0003800000 */
.L_x_99:
[----:B------:R-:W-:Y:S05]  /*62b0*/  BSYNC B0 ;  /* 0x0000000000007941 */ /* 0x000fea0003800000 */
.L_x_98:
[----:B------:R-:W-:Y:S01]  /*62c0*/  ISETP.NE.AND P1, PT, R86, RZ, PT ;  /* 0x000000ff5600720c */ /* 0x000fe20003f25270 */
[----:B------:R-:W-:Y:S11]  /*62d0*/  HFMA2 R83, -RZ, RZ, 0, 5.9604644775390625e-08 ;  /* 0x00000001ff537431 */ /* 0x000ff600000001ff */
[----:B------:R-:W-:Y:S01]  /*62e0*/  @!UPT UIADD3 URZ, UPT, UPT, URZ, URZ, URZ ;  /* 0x000000fffffff290 */ /* 0x000fe2000fffe0ff */
[----:B------:R-:W-:Y:S05]  /*62f0*/  @P1 WARPSYNC.ALL ;  /* 0x0000000000001948 */ /* 0x000fea0003800000 */
[----:B------:R2:W1:Y:S04]  /*6300*/  @P1 LDSM.16.M88.4 R48, [R2+0x400] ;  /* 0x000400000230183b */ /* 0x0004680000000200 */
[----:B------:R2:W1:Y:S04]  /*6310*/  @P1 LDSM.16.M88.4 R44, [R4] ;  /* 0x00000000042c183b */ /* 0x0004680000000200 */
[----:B------:R2:W1:Y:S04]  /*6320*/  @P1 LDSM.16.M88.4 R56, [R84+UR44+0x400] ;  /* 0x0004002c5438183b */ /* 0x0004680008000200 */
[----:B------:R2:W1:Y:S02]  /*6330*/  @P1 LDSM.16.M88.4 R52, [R78+0x400] ;  /* 0x000400004e34183b */ /* 0x0004640000000200 */
.L_x_97:
[----:B------:R-:W-:Y:S05]  /*6340*/  BSYNC B1 ;  /* 0x0000000000017941 */ /* 0x000fea0003800000 */
.L_x_96:
[----:B-1----:R-:W-:Y:S04]  /*6350*/  SHF.R.U32.HI R5, RZ, 0x15, R25 ;  /* 0x00000015ff057819 */ /* 0x002fe80000011619 */
[----:B------:R-:W-:Y:S01]  /*6360*/  LOP3.LUT P1, RZ, R5, 0x3, R64, 0x48, !PT ;  /* 0x0000000305ff7812 */ /* 0x000fe20007824840 */
[----:B------:R-:W-:Y:S01]  /*6370*/  @!UPT UIADD3 URZ, UPT, UPT, URZ, URZ, URZ ;  /* 0x000000fffffff290 */ /* 0x000fe2000fffe0ff */
[----:B----4-:R-:W-:Y:S11]  /*6380*/  @P0 BRA `(.L_x_101) ;  /* 0x0000000000080947 */ /* 0x010ff60003800000 */
[----:B------:R-:W1:Y:S02]  /*6390*/  SYNCS.PHASECHK.TRANS64.TRYWAIT P0, [R80+URZ+0xa0], R3 ;  /* 0x0000a003500075a7 */ /* 0x000e6400080011ff */
[----:B-1----:R-:W-:Y:S05]  /*63a0*/  @!P0 BRA `(.L_x_102) ;  /* 0x0000003000588947 */ /* 0x002fea0003800000 */
.L_x_101:
[----:B------:R-:W-:Y:S05]  /*63b0*/  @!P1 BRA `(.L_x_103) ;  /* 0x0000000000409947 */ /* 0x000fea0003800000 */
[----:B------:R-:W4:Y:S01]  /*63c0*/  LDCU.64 UR8, c[0x4][0x70] ;  /* 0x01000e00ff0877ac */ /* 0x000f220008000a00 */
[----:B-1----:R-:W-:Y:S01]  /*63d0*/  MOV R3, 0x0 ;  /* 0x0000000000037802 */ /* 0x002fe20000000f00 */
[----:B------:R-:W-:Y:S02]  /*63e0*/  HFMA2 R12, -RZ, RZ, 0, 5.9604644775390625e-08 ;  /* 0x00000001ff0c7431 */ /* 0x000fe400000001ff */
[----:B------:R-:W-:Y:S02]  /*63f0*/  IMAD.MOV.U32 R8, RZ, RZ, 0x192 ;  /* 0x00000192ff087424 */ /* 0x000fe400078e00ff */
[----:B------:R-:W-:Y:S01]  /*6400*/  IMAD.MOV.U32 R13, RZ, RZ, RZ ;  /* 0x000000ffff0d7224 */ /* 0x000fe200078e00ff */
[----:B------:R-:W1:Y:S01]  /*6410*/  LDCU.64 UR6, c[0x4][0x78] ;  /* 0x01000f00ff0677ac */ /* 0x000e620008000a00 */
[----:B--2---:R-:W2:Y:S01]  /*6420*/  LDC.64 R2, c[0x4][R3] ;  /* 0x0100000003027b82 */ /* 0x004ea20000000a00 */
[----:B------:R-:W5:Y:S01]  /*6430*/  LDCU.64 UR4, c[0x4][0x10] ;  /* 0x01000200ff0477ac */ /* 0x000f620008000a00 */
[----:B----4-:R-:W-:Y:S01]  /*6440*/  MOV R5, UR9 ;  /* 0x0000000900057c02 */ /* 0x010fe20008000f00 */
[----:B------:R-:W-:Y:S01]  /*6450*/  IMAD.U32 R4, RZ, RZ, UR8 ;  /* 0x00000008ff047e24 */ /* 0x000fe2000f8e00ff */
[----:B-1----:R-:W-:Y:S01]  /*6460*/  MOV R7, UR7 ;  /* 0x0000000700077c02 */ /* 0x002fe20008000f00 */
[----:B------:R-:W-:Y:S01]  /*6470*/  IMAD.U32 R6, RZ, RZ, UR6 ;  /* 0x00000006ff067e24 */ /* 0x000fe2000f8e00ff */
[----:B-----5:R-:W-:Y:S01]  /*6480*/  MOV R11, UR5 ;  /* 0x00000005000b7c02 */ /* 0x020fe20008000f00 */
[----:B------:R-:W-:Y:S02]  /*6490*/  IMAD.U32 R10, RZ, RZ, UR4 ;  /* 0x00000004ff0a7e24 */ /* 0x000fe4000f8e00ff */
[----:B------:R-:W-:Y:S07]  /*64a0*/  LEPC R20, `(.L_x_103) ;  /* 0x000000001014794e */ /* 0x000fee0000000000 */
[----:B--23--:R-:W-:Y:S05]  /*64b0*/  CALL.ABS.NOINC R2 ;  /* 0x0000000002007343 */ /* 0x00cfea0003c00000 */
.L_x_103:
[----:B------:R-:W-:Y:S01]  /*64c0*/  LOP3.LUT R20, R56, 0xffffe000, RZ, 0xc0, !PT ;  /* 0xffffe00038147812 */ /* 0x000fe200078ec0ff */
[----:B------:R-:W-:Y:S05]  /*64d0*/  WARPSYNC.ALL ;  /* 0x0000000000007948 */ /* 0x000fea0003800000 */
[----:B------:R-:W-:Y:S01]  /*64e0*/  R2UR UR4, R25 ;  /* 0x00000000190472ca */ /* 0x000fe200000e0000 */
[----:B------:R-:W-:Y:S01]  /*64f0*/  IMAD.SHL.U32 R88, R75, 0x4, RZ ;  /* 0x000000044b587824 */ /* 0x000fe200078e00ff */
[----:B------:R-:W-:Y:S01]  /*6500*/  LOP3.LUT R21, R57, 0xffffe000, RZ, 0xc0, !PT ;  /* 0xffffe00039157812 */ /* 0x000fe200078ec0ff */
[----:B------:R-:W-:Y:S01]  /*6510*/  BSSY.RECONVERGENT B0, `(.L_x_104) ;  /* 0x0000059000007945 */ /* 0x000fe20003800200 */
[----:B------:R-:W-:Y:S02]  /*6520*/  LOP3.LUT R26, R59, 0xffffe000, RZ, 0xc0, !PT ;  /* 0xffffe0003b1a7812 */ /* 0x000fe400078ec0ff */
[----:B------:R-:W-:Y:S02]  /*6530*/  LOP3.LUT R32, R53, 0xffffe000, RZ, 0xc0, !PT ;  /* 0xffffe00035207812 */ /* 0x000fe400078ec0ff */
[----:B------:R-:W-:Y:S02]  /*6540*/  LOP3.LUT R33, R54, 0xffffe000, RZ, 0xc0, !PT ;  /* 0xffffe00036217812 */ /* 0x000fe400078ec0ff */
[----:B------:R-:W-:Y:S02]  /*6550*/  IADD3 R81, PT, PT, R81, R88, RZ ;  /* 0x0000005851517210 */ /* 0x000fe40007ffe0ff */
[----:B------:R-:W-:Y:S01]  /*6560*/  ISETP.NE.AND P0, PT, R76, RZ, PT ;  /* 0x000000ff4c00720c */ /* 0x000fe20003f05270 */
[----:B--2---:R-:W3:Y:S02]  /*6570*/  LDTM.16dp128bit.x8 R4, tmem[UR4] ;  /* 0x00000004000479ee */ /* 0x004ee40008180000 */
[----:B------:R-:W-:Y:S02]  /*6580*/  IMAD.IADD R82, R74, 0x1, R81 ;  /* 0x000000014a527824 */ /* 0x000fe400078e0251 */
[C---:B---3--:R-:W-:Y:S01]  /*6590*/  FMUL R0, R24.reuse, R4 ;  /* 0x0000000418007220 */ /* 0x048fe20000400000 */
[C---:B------:R-:W-:Y:S01]  /*65a0*/  FMUL R2, R24.reuse, R5 ;  /* 0x0000000518027220 */ /* 0x040fe20000400000 */
[C---:B-1----:R-:W-:Y:S01]  /*65b0*/  FMUL R3, R24.reuse, R6 ;  /* 0x0000000618037220 */ /* 0x042fe20000400000 */
[----:B------:R-:W-:Y:S01]  /*65c0*/  FMUL R7, R24, R7 ;  /* 0x0000000718077220 */ /* 0x000fe20000400000 */
[C---:B------:R-:W-:Y:S01]  /*65d0*/  FFMA R28, R27.reuse, R20, R0 ;  /* 0x000000141b1c7223 */ /* 0x040fe20000000000 */
[----:B------:R-:W-:Y:S01]  /*65e0*/  LOP3.LUT R20, R58, 0xffffe000, RZ, 0xc0, !PT ;  /* 0xffffe0003a147812 */ /* 0x000fe200078ec0ff */
[C---:B------:R-:W-:Y:S01]  /*65f0*/  FFMA R29, R27.reuse, R21, R2 ;  /* 0x000000151b1d7223 */ /* 0x040fe20000000002 */
[----:B------:R-:W-:Y:S01]  /*6600*/  LOP3.LUT R21, R52, 0xffffe000, RZ, 0xc0, !PT ;  /* 0xffffe00034157812 */ /* 0x000fe200078ec0ff */
[C---:B------:R-:W-:Y:S01]  /*6610*/  FMUL R4, R24.reuse, R8 ;  /* 0x0000000818047220 */ /* 0x040fe20000400000 */
[----:B------:R-:W-:Y:S01]  /*6620*/  F2FP.TF32.F32.PACK_B R28, R28 ;  /* 0x0000001cff1c723e */ /* 0x000fe200024050ff */
[----:B------:R-:W-:Y:S01]  /*6630*/  FFMA R30, R27, R20, R3 ;  /* 0x000000141b1e7223 */ /* 0x000fe20000000003 */
[----:B------:R-:W-:Y:S01]  /*6640*/  LOP3.LUT R20, R55, 0xffffe000, RZ, 0xc0, !PT ;  /* 0xffffe00037147812 */ /* 0x000fe200078ec0ff */
[C---:B------:R-:W-:Y:S01]  /*6650*/  FMUL R5, R24.reuse, R9 ;  /* 0x0000000918057220 */ /* 0x040fe20000400000 */
[----:B------:R-:W-:Y:S01]  /*6660*/  F2FP.TF32.F32.PACK_B R29, R29 ;  /* 0x0000001dff1d723e */ /* 0x000fe200024050ff */
[C---:B------:R-:W-:Y:S01]  /*6670*/  FMUL R6, R24.reuse, R10 ;  /* 0x0000000a18067220 */ /* 0x040fe20000400000 */
[----:B------:R-:W-:Y:S01]  /*6680*/  F2FP.TF32.F32.PACK_B R30, R30 ;  /* 0x0000001eff1e723e */ /* 0x000fe200024050ff */
[----:B------:R-:W-:Y:S01]  /*6690*/  FFMA R31, R27, R26, R7 ;  /* 0x0000001a1b1f7223 */ /* 0x000fe20000000007 */
[----:B------:R-:W-:Y:S01]  /*66a0*/  LOP3.LUT R26, R49, 0xffffe000, RZ, 0xc0, !PT ;  /* 0xffffe000311a7812 */ /* 0x000fe200078ec0ff */
[----:B------:R-:W-:Y:S01]  /*66b0*/  FMUL R11, R24, R11 ;  /* 0x0000000b180b7220 */ /* 0x000fe20000400000 */
[C---:B------:R-:W-:Y:S01]  /*66c0*/  FFMA R4, R27.reuse, R21, R4 ;  /* 0x000000151b047223 */ /* 0x040fe20000000004 */
[----:B------:R-:W-:Y:S01]  /*66d0*/  LOP3.LUT R21, R48, 0xffffe000, RZ, 0xc0, !PT ;  /* 0xffffe00030157812 */ /* 0x000fe200078ec0ff */
[C---:B------:R-:W-:Y:S01]  /*66e0*/  FFMA R5, R27.reuse, R32, R5 ;  /* 0x000000201b057223 */ /* 0x040fe20000000005 */
[----:B------:R-:W-:Y:S01]  /*66f0*/  F2FP.TF32.F32.PACK_B R31, R31 ;  /* 0x0000001fff1f723e */ /* 0x000fe200024050ff */
        /* <DEDUP_REMOVED lines=8> */
[----:B------:R1:W-:Y:S01]  /*6780*/  STSM.16.M88.4 [R79+0x400], R28 ;  /* 0x0004001c4f007844 */ /* 0x0003e20000000200 */
[----:B------:R-:W-:Y:S01]  /*6790*/  F2FP.TF32.F32.PACK_B R6, R6 ;  /* 0x00000006ff06723e */ /* 0x000fe200024050ff */
[C---:B------:R-:W-:Y:S01]  /*67a0*/  FMUL R10, R24.reuse, R14 ;  /* 0x0000000e180a7220 */ /* 0x040fe20000400000 */
[----:B------:R-:W-:Y:S01]  /*67b0*/  F2FP.TF32.F32.PACK_B R7, R7 ;  /* 0x00000007ff07723e */ /* 0x000fe200024050ff */
[----:B------:R-:W-:Y:S01]  /*67c0*/  FMUL R15, R24, R15 ;  /* 0x0000000f180f7220 */ /* 0x000fe20000400000 */
[C---:B------:R-:W-:Y:S01]  /*67d0*/  FFMA R8, R27.reuse, R21, R8 ;  /* 0x000000151b087223 */ /* 0x040fe20000000008 */
[C---:B------:R-:W-:Y:S01]  /*67e0*/  FFMA R9, R27.reuse, R26, R9 ;  /* 0x0000001a1b097223 */ /* 0x040fe20000000009 */
[C---:B------:R-:W-:Y:S01]  /*67f0*/  FFMA R10, R27.reuse, R33, R10 ;  /* 0x000000211b0a7223 */ /* 0x040fe2000000000a */
[----:B------:R1:W-:Y:S01]  /*6800*/  STSM.16.M88.4 [R78+0x400], R4 ;  /* 0x000400044e007844 */ /* 0x0003e20000000200 */
[----:B------:R-:W-:Y:S01]  /*6810*/  LOP3.LUT R21, R44, 0xffffe000, RZ, 0xc0, !PT ;  /* 0xffffe0002c157812 */ /* 0x000fe200078ec0ff */
[----:B------:R-:W-:Y:S01]  /*6820*/  FFMA R11, R27, R20, R15 ;  /* 0x000000141b0b7223 */ /* 0x000fe2000000000f */
[----:B------:R-:W-:Y:S01]  /*6830*/  LOP3.LUT R20, R45, 0xffffe000, RZ, 0xc0, !PT ;  /* 0xffffe0002d147812 */ /* 0x000fe200078ec0ff */
[C---:B------:R-:W-:Y:S01]  /*6840*/  FMUL R12, R24.reuse, R16 ;  /* 0x00000010180c7220 */ /* 0x040fe20000400000 */
[----:B------:R-:W-:Y:S01]  /*6850*/  FMUL R13, R24, R17 ;  /* 0x00000011180d7220 */ /* 0x000fe20000400000 */
[----:B------:R-:W-:Y:S01]  /*6860*/  LOP3.LUT R33, R46, 0xffffe000, RZ, 0xc0, !PT ;  /* 0xffffe0002e217812 */ /* 0x000fe200078ec0ff */
[C---:B------:R-:W-:Y:S01]  /*6870*/  FMUL R14, R24.reuse, R18 ;  /* 0x00000012180e7220 */ /* 0x040fe20000400000 */
[----:B------:R-:W-:Y:S01]  /*6880*/  LOP3.LUT R26, R47, 0xffffe000, RZ, 0xc0, !PT ;  /* 0xffffe0002f1a7812 */ /* 0x000fe200078ec0ff */
[----:B------:R-:W-:Y:S01]  /*6890*/  FMUL R19, R24, R19 ;  /* 0x0000001318137220 */ /* 0x000fe20000400000 */
[C---:B------:R-:W-:Y:S01]  /*68a0*/  FFMA R12, R27.reuse, R21, R12 ;  /* 0x000000151b0c7223 */ /* 0x040fe2000000000c */
[C---:B------:R-:W-:Y:S01]  /*68b0*/  FFMA R13, R27.reuse, R20, R13 ;  /* 0x000000141b0d7223 */ /* 0x040fe2000000000d */
[C---:B------:R-:W-:Y:S01]  /*68c0*/  FFMA R14, R27.reuse, R33, R14 ;  /* 0x000000211b0e7223 */ /* 0x040fe2000000000e */
[----:B------:R-:W-:Y:S01]  /*68d0*/  FFMA R15, R27, R26, R19 ;  /* 0x0000001a1b0f7223 */ /* 0x000fe20000000013 */
[----:B------:R-:W-:Y:S02]  /*68e0*/  F2FP.TF32.F32.PACK_B R8, R8 ;  /* 0x00000008ff08723e */ /* 0x000fe400024050ff */
[----:B------:R-:W-:Y:S02]  /*68f0*/  F2FP.TF32.F32.PACK_B R9, R9 ;  /* 0x00000009ff09723e */ /* 0x000fe400024050ff */
[----:B------:R-:W-:Y:S02]  /*6900*/  F2FP.TF32.F32.PACK_B R10, R10 ;  /* 0x0000000aff0a723e */ /* 0x000fe400024050ff */
[----:B------:R-:W-:Y:S02]  /*6910*/  F2FP.TF32.F32.PACK_B R11, R11 ;  /* 0x0000000bff0b723e */ /* 0x000fe400024050ff */
[----:B------:R-:W-:Y:S02]  /*6920*/  F2FP.TF32.F32.PACK_B R12, R12 ;  /* 0x0000000cff0c723e */ /* 0x000fe400024050ff */
[----:B------:R-:W-:Y:S01]  /*6930*/  F2FP.TF32.F32.PACK_B R13, R13 ;  /* 0x0000000dff0d723e */ /* 0x000fe200024050ff */
[----:B------:R1:W-:Y:S01]  /*6940*/  STSM.16.M88.4 [R81], R8 ;  /* 0x0000000851007844 */ /* 0x0003e20000000200 */
[----:B------:R-:W-:Y:S02]  /*6950*/  F2FP.TF32.F32.PACK_B R14, R14 ;  /* 0x0000000eff0e723e */ /* 0x000fe400024050ff */
[----:B------:R-:W-:Y:S05]  /*6960*/  F2FP.TF32.F32.PACK_B R15, R15 ;  /* 0x0000000fff0f723e */ /* 0x000fea00024050ff */
[----:B------:R1:W-:Y:S01]  /*6970*/  STSM.16.M88.4 [R82], R12 ;  /* 0x0000000c52007844 */ /* 0x0003e20000000200 */
[----:B------:R-:W-:Y:S01]  /*6980*/  @!PT LDS RZ, [RZ] ;  /* 0x00000000fffff984 */ /* 0x000fe20000000800 */
[----:B------:R-:W-:Y:S01]  /*6990*/  @!PT LDS RZ, [RZ] ;  /* 0x00000000fffff984 */ /* 0x000fe20000000800 */
[----:B------:R-:W-:Y:S01]  /*69a0*/  @!PT LDS RZ, [RZ] ;  /* 0x00000000fffff984 */ /* 0x000fe20000000800 */
[----:B------:R-:W-:Y:S01]  /*69b0*/  @!PT LDS RZ, [RZ] ;  /* 0x00000000fffff984 */ /* 0x000fe20000000800 */
[----:B------:R2:W-:Y:S07]  /*69c0*/  MEMBAR.ALL.CTA ;  /* 0x0000000000007992 */ /* 0x0005ee0000008000 */
[----:B--2---:R-:W2:Y:S02]  /*69d0*/  FENCE.VIEW.ASYNC.S ;  /* 0x00000000000073c6 */ /* 0x004ea40000000000 */
[----:B--2---:R-:W-:Y:S06]  /*69e0*/  BAR.SYNC.DEFER_BLOCKING 0x1, 0x80 ;  /* 0x0042000000007b1d */ /* 0x004fec0000010000 */
[----:B------:R-:W-:Y:S05]  /*69f0*/  @P0 BRA `(.L_x_105) ;  /* 0x0000000000280947 */ /* 0x000fea0003800000 */
[----:B------:R-:W2:Y:S01]  /*6a00*/  LDCU.64 UR6, c[0x0][0x348] ;  /* 0x00006900ff0677ac */ /* 0x000ea20008000a00 */
[----:B------:R-:W-:Y:S01]  /*6a10*/  UIADD3 UR4, UPT, UPT, UR44, 0x400, URZ ;  /* 0x000004002c047890 */ /* 0x000fe2000fffe0ff */
[----:B------:R-:W-:Y:S05]  /*6a20*/  UMOV UR51, UR36 ;  /* 0x0000002400337c82 */ /* 0x000fea0008000000 */
[----:B------:R-:W-:Y:S04]  /*6a30*/  MOV R68, UR4 ;  /* 0x0000000400447c02 */ /* 0x000fe80008000f00 */
[----:B------:R-:W-:Y:S01]  /*6a40*/  R2UR UR48, R68 ;  /* 0x00000000443072ca */ /* 0x000fe200000e0000 */
[----:B--2---:R-:W-:Y:S04]  /*6a50*/  UIADD3 UR4, UP0, UPT, UR6, 0x680, URZ ;  /* 0x0000068006047890 */ /* 0x004fe8000ff1e0ff */
[----:B------:R-:W-:Y:S09]  /*6a60*/  UIADD3.X UR5, UPT, UPT, URZ, UR7, URZ, UP0, !UPT ;  /* 0x00000007ff057290 */ /* 0x000ff200087fe4ff */
[----:B------:R2:W-:Y:S01]  /*6a70*/  UTMASTG.3D [UR48], [UR4] ;  /* 0x00000030040073b5 */ /* 0x0005e20008010000 */
[----:B------:R0:W-:Y:S01]  /*6a80*/  UTMACMDFLUSH ;  /* 0x00000000000079b7 */ /* 0x0001e20000000000 */
[----:B--2---:R-:W-:Y:S04]  /*6a90*/  DEPBAR.LE SB0, 0x1 ;  /* 0x000080400000791a */ /* 0x004fe80000000000 */
.L_x_105:
[----:B------:R-:W-:Y:S05]  /*6aa0*/  BSYNC.RECONVERGENT B0 ;  /* 0x0000000000007941 */ /* 0x000fea0003800200 */
.L_x_104:
[----:B------:R-:W-:Y:S01]  /*6ab0*/  BAR.SYNC.DEFER_BLOCKING 0x1, 0x80 ;  /* 0x0042000000007b1d */ /* 0x000fe20000010000 */
[----:B------:R-:W-:Y:S01]  /*6ac0*/  ISETP.NE.AND P1, PT, R77, RZ, PT ;  /* 0x000000ff4d00720c */ /* 0x000fe20003f25270 */
[----:B------:R-:W-:Y:S01]  /*6ad0*/  UISETP.NE.AND UP0, UPT, UR47, URZ, UPT ;  /* 0x000000ff2f00728c */ /* 0x000fe2000bf05270 */
[----:B------:R-:W-:Y:S11]  /*6ae0*/  LEA R3, R83, UR44, 0x3 ;  /* 0x0000002c53037c11 */ /* 0x000ff6000f8e18ff */
[----:B-1----:R-:W-:Y:S01]  /*6af0*/  @P1 SHF.L.U32 R4, R73, 0x1f, RZ ;  /* 0x0000001f49041819 */ /* 0x002fe200000006ff */
[----:B------:R-:W-:Y:S06]  /*6b00*/  BRA.U !UP0, `(.L_x_106) ;  /* 0x0000000108247547 */ /* 0x000fec000b800000 */
[----:B------:R-:W1:Y:S01]  /*6b10*/  S2R R0, SR_CgaCtaId ;  /* 0x0000000000007919 */ /* 0x000e620000008800 */
[----:B------:R-:W-:Y:S01]  /*6b20*/  IMAD.U32 R2, RZ, RZ, UR46 ;  /* 0x0000002eff027e24 */ /* 0x000fe2000f8e00ff */
[----:B------:R-:W-:Y:S04]  /*6b30*/  UIADD3 UR4, UPT, UPT, UR46, 0x1, URZ ;  /* 0x000000012e047890 */ /* 0x000fe8000fffe0ff */
[----:B------:R-:W-:Y:S01]  /*6b40*/  @P1 LEA R2, R2, UR44, 0x3 ;  /* 0x0000002c02021c11 */ /* 0x000fe2000f8e18ff */
[----:B------:R-:W-:Y:S04]  /*6b50*/  UISETP.NE.AND UP0, UPT, UR4, 0x4, UPT ;  /* 0x000000040400788c */ /* 0x000fe8000bf05270 */
[----:B------:R-:W-:Y:S01]  /*6b60*/  @P1 VIADD R5, R2, 0x50 ;  /* 0x0000005002051836 */ /* 0x000fe20000000000 */
[----:B------:R-:W-:Y:S04]  /*6b70*/  USEL UR46, UR4, URZ, UP0 ;  /* 0x000000ff042e7287 */ /* 0x000fe80008000000 */
[----:B-1----:R-:W-:Y:S04]  /*6b80*/  @P1 PRMT R0, R0, 0x654, R5 ;  /* 0x0000065400001816 */ /* 0x002fe80000000005 */
[----:B------:R1:W-:Y:S04]  /*6b90*/  @P1 SYNCS.ARRIVE.TRANS64.RED.A1T0 RZ, [R0+URZ], RZ ;  /* 0x000000ff00ff19a7 */ /* 0x0003e800081004ff */
.L_x_106:
[----:B------:R-:W2:Y:S01]  /*6ba0*/  @P1 SYNCS.PHASECHK.TRANS64.TRYWAIT P0, [R3+URZ+0x30], R4 ;  /* 0x00003004030015a7 */ /* 0x000ea200080011ff */
[----:B------:R-:W-:Y:S01]  /*6bb0*/  BSSY B1, `(.L_x_107) ;  /* 0x0000017000017945 */ /* 0x000fe20003800000 */
[----:B--2---:R-:W-:Y:S03]  /*6bc0*/  @P1 SEL R85, RZ, 0x1, !P0 ;  /* 0x00000001ff551807 */ /* 0x004fe60004000000 */
[----:B------:R-:W-:Y:S05]  /*6bd0*/  @!P1 BRA `(.L_x_108) ;  /* 0x0000000000509947 */ /* 0x000fea0003800000 */
[----:B------:R-:W-:Y:S01]  /*6be0*/  ISETP.NE.AND P1, PT, R86, RZ, PT ;  /* 0x000000ff5600720c */ /* 0x000fe20003f25270 */
[----:B------:R-:W-:Y:S01]  /*6bf0*/  BSSY B0, `(.L_x_109) ;  /* 0x000000a000007945 */ /* 0x000fe20003800000 */
[----:B------:R-:W-:Y:S11]  /*6c00*/  ISETP.NE.AND P0, PT, R85, RZ, PT ;  /* 0x000000ff5500720c */ /* 0x000ff60003f05270 */
[----:B------:R-:W-:Y:S04]  /*6c10*/  @P1 IMAD R4, R83, 0x2000, R84 ;  /* 0x0000200053041824 */ /* 0x000fe800078e0254 */
[----:B------:R-:W-:Y:S04]  /*6c20*/  @P1 VIADD R7, R4, UR44 ;  /* 0x0000002c04071c36 */ /* 0x000fe80008000000 */
[----:B------:R-:W-:Y:S01]  /*6c30*/  @P1 IMAD.IADD R2, R74, 0x1, R7 ;  /* 0x000000014a021824 */ /* 0x000fe200078e0207 */
[----:B------:R-:W-:Y:S01]  /*6c40*/  @P1 IADD3 R5, PT, PT, R88, R7, RZ ;  /* 0x0000000758051210 */ /* 0x000fe20007ffe0ff */
[----:B------:R-:W-:Y:S06]  /*6c50*/  @P0 BRA `(.L_x_110) ;  /* 0x00000000000c0947 */ /* 0x000fec0003800000 */
[----:B-1----:R-:W-:Y:S04]  /*6c60*/  SHF.L.U32 R0, R73, 0x1f, RZ ;  /* 0x0000001f49007819 */ /* 0x002fe800000006ff */
[----:B------:R-:W1:Y:S02]  /*6c70*/  SYNCS.PHASECHK.TRANS64.TRYWAIT P0, [R3+URZ+0x30], R0 ;  /* 0x00003000030075a7 */ /* 0x000e6400080011ff */
[----:B-1----:R-:W-:Y:S05]  /*6c80*/  @!P0 BRA `(.L_x_111) ;  /* 0x0000002800348947 */ /* 0x002fea0003800000 */
.L_x_110:
[----:B------:R-:W-:Y:S05]  /*6c90*/  BSYNC B0 ;  /* 0x0000000000007941 */ /* 0x000fea0003800000 */
.L_x_109:
[----:B------:R-:W-:Y:S02]  /*6ca0*/  ISETP.NE.AND P0, PT, R86, RZ, PT ;  /* 0x000000ff5600720c */ /* 0x000fe40003f05270 */
[----:B------:R-:W-:Y:S11]  /*6cb0*/  IADD3 R83, PT, PT, R83, 0x1, RZ ;  /* 0x0000000153537810 */ /* 0x000ff60007ffe0ff */
[----:B-1----:R-:W-:Y:S01]  /*6cc0*/  @P0 IMAD.IADD R0, R74, 0x1, R5 ;  /* 0x000000014a000824 */ /* 0x002fe200078e0205 */
[----:B------:R-:W-:Y:S05]  /*6cd0*/  @P0 WARPSYNC.ALL ;  /* 0x0000000000000948 */ /* 0x000fea0003800000 */
[----:B------:R2:W3:Y:S04]  /*6ce0*/  @P0 LDSM.16.M88.4 R56, [R4+UR44+0x400] ;  /* 0x0004002c0438083b */ /* 0x0004e80008000200 */
[----:B------:R2:W4:Y:S04]  /*6cf0*/  @P0 LDSM.16.M88.4 R52, [R2+0x400] ;  /* 0x000400000234083b */ /* 0x0005280000000200 */
[----:B------:R2:W1:Y:S04]  /*6d00*/  @P0 LDSM.16.M88.4 R48, [R5+0x400] ;  /* 0x000400000530083b */ /* 0x0004680000000200 */
[----:B------:R2:W1:Y:S02]  /*6d10*/  @P0 LDSM.16.M88.4 R44, [R0+0x400] ;  /* 0x00040000002c083b */ /* 0x0004640000000200 */
.L_x_108:
[----:B------:R-:W-:Y:S05]  /*6d20*/  BSYNC B1 ;  /* 0x0000000000017941 */ /* 0x000fea0003800000 */
.L_x_107:
[----:B------:R-:W-:Y:S05]  /*6d30*/  VIADD R3, R25, 0x20 ;  /* 0x0000002019037836 */ /* 0x000fea0000000000 */
[----:B------:R-:W-:Y:S04]  /*6d40*/  SHF.R.U32.HI R3, RZ, 0x15, R3 ;  /* 0x00000015ff037819 */ /* 0x000fe80000011603 */
[----:B------:R-:W-:Y:S11]  /*6d50*/  LOP3.LUT P0, RZ, R3, 0x3, R64, 0x48, !PT ;  /* 0x0000000303ff7812 */ /* 0x000ff60007804840 */
[----:B------:R-:W-:Y:S02]  /*6d60*/  @!UPT UIADD3 URZ, UPT, UPT, URZ, URZ, URZ ;  /* 0x000000fffffff290 */ /* 0x000fe4000fffe0ff */
[----:B------:R-:W-:Y:S05]  /*6d70*/  @!P0 BRA `(.L_x_112) ;  /* 0x0000000000408947 */ /* 0x000fea0003800000 */
[----:B------:R-:W5:Y:S01]  /*6d80*/  LDCU.64 UR8, c[0x4][0x70] ;  /* 0x01000e00ff0877ac */ /* 0x000f620008000a00 */
[----:B------:R-:W-:Y:S01]  /*6d90*/  MOV R3, 0x0 ;  /* 0x0000000000037802 */ /* 0x000fe20000000f00 */
[----:B------:R-:W-:Y:S02]  /*6da0*/  HFMA2 R12, -RZ, RZ, 0, 5.9604644775390625e-08 ;  /* 0x00000001ff0c7431 */ /* 0x000fe400000001ff */
[----:B------:R-:W-:Y:S02]  /*6db0*/  IMAD.MOV.U32 R8, RZ, RZ, 0x192 ;  /* 0x00000192ff087424 */ /* 0x000fe400078e00ff */
[----:B------:R-:W-:Y:S01]  /*6dc0*/  IMAD.MOV.U32 R13, RZ, RZ, RZ ;  /* 0x000000ffff0d7224 */ /* 0x000fe200078e00ff */
[----:B------:R-:W3:Y:S01]  /*6dd0*/  LDCU.64 UR6, c[0x4][0x78] ;  /* 0x01000f00ff0677ac */ /* 0x000ee20008000a00 */
[----:B--2---:R-:W2:Y:S01]  /*6de0*/  LDC.64 R2, c[0x4][R3] ;  /* 0x0100000003027b82 */ /* 0x004ea20000000a00 */
[----:B------:R-:W4:Y:S01]  /*6df0*/  LDCU.64 UR4, c[0x4][0x10] ;  /* 0x01000200ff0477ac */ /* 0x000f220008000a00 */
[----:B-----5:R-:W-:Y:S01]  /*6e00*/  MOV R5, UR9 ;  /* 0x0000000900057c02 */ /* 0x020fe20008000f00 */
[----:B------:R-:W-:Y:S01]  /*6e10*/  IMAD.U32 R4, RZ, RZ, UR8 ;  /* 0x00000008ff047e24 */ /* 0x000fe2000f8e00ff */
[----:B---3--:R-:W-:Y:S01]  /*6e20*/  MOV R7, UR7 ;  /* 0x0000000700077c02 */ /* 0x008fe20008000f00 */
[----:B------:R-:W-:Y:S01]  /*6e30*/  IMAD.U32 R6, RZ, RZ, UR6 ;  /* 0x00000006ff067e24 */ /* 0x000fe2000f8e00ff */
[----:B----4-:R-:W-:Y:S01]  /*6e40*/  MOV R11, UR5 ;  /* 0x00000005000b7c02 */ /* 0x010fe20008000f00 */
[----:B------:R-:W-:Y:S02]  /*6e50*/  IMAD.U32 R10, RZ, RZ, UR4 ;  /* 0x00000004ff0a7e24 */ /* 0x000fe4000f8e00ff */
[----:B------:R-:W-:Y:S07]  /*6e60*/  LEPC R20, `(.L_x_112) ;  /* 0x000000001014794e */ /* 0x000fee0000000000 */
[----:B-12---:R-:W-:Y:S05]  /*6e70*/  CALL.ABS.NOINC R2 ;  /* 0x0000000002007343 */ /* 0x006fea0003c00000 */
.L_x_112:
[----:B---3--:R-:W-:Y:S01]  /*6e80*/  LOP3.LUT R20, R56, 0xffffe000, RZ, 0xc0, !PT ;  /* 0xffffe00038147812 */ /* 0x008fe200078ec0ff */
[----:B------:R-:W-:Y:S05]  /*6e90*/  WARPSYNC.ALL ;  /* 0x0000000000007948 */ /* 0x000fea0003800000 */
[----:B------:R-:W-:Y:S01]  /*6ea0*/  R2UR UR4, R25 ;  /* 0x00000000190472ca */ /* 0x000fe200000e0000 */
[----:B------:R-:W3:Y:S01]  /*6eb0*/  S2R R87, SR_CgaCtaId ;  /* 0x0000000000577919 */ /* 0x000ee20000008800 */
[----:B------:R-:W-:Y:S01]  /*6ec0*/  LOP3.LUT R21, R57, 0xffffe000, RZ, 0xc0, !PT ;  /* 0xffffe00039157812 */ /* 0x000fe200078ec0ff */
[----:B------:R-:W-:Y:S01]  /*6ed0*/  IMAD.U32 R40, RZ, RZ, UR46 ;  /* 0x0000002eff287e24 */ /* 0x000fe2000f8e00ff */
[----:B------:R-:W-:Y:S01]  /*6ee0*/  LOP3.LUT R41, R58, 0xffffe000, RZ, 0xc0, !PT ;  /* 0xffffe0003a297812 */ /* 0x000fe200078ec0ff */
[----:B------:R-:W-:Y:S01]  /*6ef0*/  BSSY.RECONVERGENT B0, `(.L_x_113) ;  /* 0x000005c000007945 */ /* 0x000fe20003800200 */
[----:B-1----:R-:W-:Y:S02]  /*6f00*/  LOP3.LUT R26, R48, 0xffffe000, RZ, 0xc0, !PT ;  /* 0xffffe000301a7812 */ /* 0x002fe400078ec0ff */
[----:B------:R-:W-:Y:S02]  /*6f10*/  ISETP.NE.AND P6, PT, R77, RZ, PT ;  /* 0x000000ff4d00720c */ /* 0x000fe40003fc5270 */
[----:B------:R-:W-:Y:S02]  /*6f20*/  ISETP.NE.AND P0, PT, R76, RZ, PT ;  /* 0x000000ff4c00720c */ /* 0x000fe40003f05270 */
[----:B------:R-:W-:Y:S01]  /*6f30*/  LEA R89, R83, UR44, 0x3 ;  /* 0x0000002c53597c11 */ /* 0x000fe2000f8e18ff */
[----:B--2---:R-:W1:Y:S08]  /*6f40*/  LDTM.16dp128bit.x8 R4, tmem[UR4+0x20] ;  /* 0x00002004000479ee */ /* 0x004e700008180000 */
[----:B------:R-:W-:Y:S02]  /*6f50*/  @P6 LEA R40, R40, UR44, 0x3 ;  /* 0x0000002c28286c11 */ /* 0x000fe4000f8e18ff */
[----:B------:R-:W-:Y:S03]  /*6f60*/  @P6 SHF.L.U32 R90, R73, 0x1f, RZ ;  /* 0x0000001f495a6819 */ /* 0x000fe600000006ff */
[----:B------:R-:W-:Y:S05]  /*6f70*/  @P6 VIADD R40, R40, 0x50 ;  /* 0x0000005028286836 */ /* 0x000fea0000000000 */
[----:B---3--:R-:W-:Y:S01]  /*6f80*/  @P6 PRMT R40, R87, 0x654, R40 ;  /* 0x0000065457286816 */ /* 0x008fe20000000028 */
[C---:B-1----:R-:W-:Y:S01]  /*6f90*/  FMUL R0, R24.reuse, R4 ;  /* 0x0000000418007220 */ /* 0x042fe20000400000 */
[C---:B------:R-:W-:Y:S01]  /*6fa0*/  FMUL R2, R24.reuse, R5 ;  /* 0x0000000518027220 */ /* 0x040fe20000400000 */
[C---:B------:R-:W-:Y:S01]  /*6fb0*/  FMUL R3, R24.reuse, R10 ;  /* 0x0000000a18037220 */ /* 0x040fe20000400000 */
[----:B------:R-:W-:Y:S01]  /*6fc0*/  FMUL R4, R24, R11 ;  /* 0x0000000b18047220 */ /* 0x000fe20000400000 */
[C---:B------:R-:W-:Y:S01]  /*6fd0*/  FFMA R28, R27.reuse, R20, R0 ;  /* 0x000000141b1c7223 */ /* 0x040fe20000000000 */
[----:B----4-:R-:W-:Y:S01]  /*6fe0*/  LOP3.LUT R20, R52, 0xffffe000, RZ, 0xc0, !PT ;  /* 0xffffe00034147812 */ /* 0x010fe200078ec0ff */
        /* <DEDUP_REMOVED lines=8> */
[----:B------:R-:W-:Y:S01]  /*7070*/  FFMA R31, R27, R21, R2 ;  /* 0x000000151b1f7223 */ /* 0x000fe20000000002 */
[----:B------:R-:W-:Y:S01]  /*7080*/  LOP3.LUT R21, R53, 0xffffe000, RZ, 0xc0, !PT ;  /* 0xffffe00035157812 */ /* 0x000fe200078ec0ff */
[C---:B------:R-:W-:Y:S01]  /*7090*/  FMUL R0, R24.reuse, R8 ;  /* 0x0000000818007220 */ /* 0x040fe20000400000 */
[----:B------:R-:W-:Y:S01]  /*70a0*/  F2FP.TF32.F32.PACK_B R30, R30 ;  /* 0x0000001eff1e723e */ /* 0x000fe200024050ff */
[----:B------:R-:W-:Y:S01]  /*70b0*/  FMUL R2, R24, R9 ;  /* 0x0000000918027220 */ /* 0x000fe20000400000 */
[----:B------:R-:W-:Y:S01]  /*70c0*/  F2FP.TF32.F32.PACK_B R31, R31 ;  /* 0x0000001fff1f723e */ /* 0x000fe200024050ff */
[C---:B------:R-:W-:Y:S01]  /*70d0*/  FFMA R32, R27.reuse, R20, R0 ;  /* 0x000000141b207223 */ /* 0x040fe20000000000 */
[----:B------:R-:W-:Y:S01]  /*70e0*/  LOP3.LUT R20, R54, 0xffffe000, RZ, 0xc0, !PT ;  /* 0xffffe00036147812 */ /* 0x000fe200078ec0ff */
[----:B------:R-:W-:Y:S01]  /*70f0*/  FFMA R33, R27, R21, R2 ;  /* 0x000000151b217223 */ /* 0x000fe20000000002 */
[----:B------:R-:W-:Y:S01]  /*7100*/  LOP3.LUT R21, R49, 0xffffe000, RZ, 0xc0, !PT ;  /* 0xffffe00031157812 */ /* 0x000fe200078ec0ff */
[----:B------:R1:W-:Y:S01]  /*7110*/  STSM.16.M88.4 [R79+0x2400], R28 ;  /* 0x0024001c4f007844 */ /* 0x0003e20000000200 */
[----:B------:R-:W-:Y:S01]  /*7120*/  F2FP.TF32.F32.PACK_B R32, R32 ;  /* 0x00000020ff20723e */ /* 0x000fe200024050ff */
[C---:B------:R-:W-:Y:S01]  /*7130*/  FFMA R34, R27.reuse, R20, R3 ;  /* 0x000000141b227223 */ /* 0x040fe20000000003 */
[----:B------:R-:W-:Y:S01]  /*7140*/  LOP3.LUT R20, R50, 0xffffe000, RZ, 0xc0, !PT ;  /* 0xffffe00032147812 */ /* 0x000fe200078ec0ff */
[C---:B------:R-:W-:Y:S01]  /*7150*/  FMUL R5, R24.reuse, R12 ;  /* 0x0000000c18057220 */ /* 0x040fe20000400000 */
[----:B------:R-:W-:Y:S01]  /*7160*/  F2FP.TF32.F32.PACK_B R33, R33 ;  /* 0x00000021ff21723e */ /* 0x000fe200024050ff */
[C---:B------:R-:W-:Y:S01]  /*7170*/  FMUL R6, R24.reuse, R13 ;  /* 0x0000000d18067220 */ /* 0x040fe20000400000 */
[----:B------:R-:W-:Y:S01]  /*7180*/  F2FP.TF32.F32.PACK_B R34, R34 ;  /* 0x00000022ff22723e */ /* 0x000fe200024050ff */
[----:B------:R-:W-:Y:S01]  /*7190*/  FMUL R7, R24, R14 ;  /* 0x0000000e18077220 */ /* 0x000fe20000400000 */
[----:B------:R-:W-:Y:S01]  /*71a0*/  FFMA R35, R27, R41, R4 ;  /* 0x000000291b237223 */ /* 0x000fe20000000004 */
[----:B------:R-:W-:Y:S01]  /*71b0*/  LOP3.LUT R41, R51, 0xffffe000, RZ, 0xc0, !PT ;  /* 0xffffe00033297812 */ /* 0x000fe200078ec0ff */
[C---:B------:R-:W-:Y:S01]  /*71c0*/  FFMA R36, R27.reuse, R26, R5 ;  /* 0x0000001a1b247223 */ /* 0x040fe20000000005 */
[----:B------:R-:W-:Y:S01]  /*71d0*/  LOP3.LUT R26, R46, 0xffffe000, RZ, 0xc0, !PT ;  /* 0xffffe0002e1a7812 */ /* 0x000fe200078ec0ff */
[C---:B------:R-:W-:Y:S01]  /*71e0*/  FFMA R37, R27.reuse, R21, R6 ;  /* 0x000000151b257223 */ /* 0x040fe20000000006 */
[----:B------:R-:W-:Y:S01]  /*71f0*/  FMUL R8, R24, R15 ;  /* 0x0000000f18087220 */ /* 0x000fe20000400000 */
[----:B------:R-:W-:Y:S01]  /*7200*/  FFMA R38, R27, R20, R7 ;  /* 0x000000141b267223 */ /* 0x000fe20000000007 */
[----:B------:R-:W-:Y:S01]  /*7210*/  LOP3.LUT R20, R44, 0xffffe000, RZ, 0xc0, !PT ;  /* 0xffffe0002c147812 */ /* 0x000fe200078ec0ff */
[C---:B------:R-:W-:Y:S01]  /*7220*/  FMUL R9, R24.reuse, R16 ;  /* 0x0000001018097220 */ /* 0x040fe20000400000 */
[----:B------:R-:W-:Y:S01]  /*7230*/  LOP3.LUT R21, R45, 0xffffe000, RZ, 0xc0, !PT ;  /* 0xffffe0002d157812 */ /* 0x000fe200078ec0ff */
[----:B------:R-:W-:Y:S01]  /*7240*/  FFMA R39, R27, R41, R8 ;  /* 0x000000291b277223 */ /* 0x000fe20000000008 */
[C---:B------:R-:W-:Y:S01]  /*7250*/  FMUL R10, R24.reuse, R17 ;  /* 0x00000011180a7220 */ /* 0x040fe20000400000 */
[C---:B------:R-:W-:Y:S01]  /*7260*/  FMUL R11, R24.reuse, R18 ;  /* 0x00000012180b7220 */ /* 0x040fe20000400000 */
[----:B------:R-:W-:Y:S01]  /*7270*/  LOP3.LUT R41, R47, 0xffffe000, RZ, 0xc0, !PT ;  /* 0xffffe0002f297812 */ /* 0x000fe200078ec0ff */
[----:B------:R-:W-:Y:S01]  /*7280*/  FMUL R12, R24, R19 ;  /* 0x00000013180c7220 */ /* 0x000fe20000400000 */
[----:B------:R-:W-:Y:S02]  /*7290*/  F2FP.TF32.F32.PACK_B R35, R35 ;  /* 0x00000023ff23723e */ /* 0x000fe400024050ff */
[----:B------:R-:W-:Y:S02]  /*72a0*/  F2FP.TF32.F32.PACK_B R36, R36 ;  /* 0x00000024ff24723e */ /* 0x000fe400024050ff */
[----:B------:R-:W-:Y:S01]  /*72b0*/  F2FP.TF32.F32.PACK_B R37, R37 ;  /* 0x00000025ff25723e */ /* 0x000fe200024050ff */
[----:B------:R2:W-:Y:S01]  /*72c0*/  STSM.16.M88.4 [R78+0x2400], R32 ;  /* 0x002400204e007844 */ /* 0x0005e20000000200 */
[----:B------:R-:W-:Y:S01]  /*72d0*/  F2FP.TF32.F32.PACK_B R38, R38 ;  /* 0x00000026ff26723e */ /* 0x000fe200024050ff */
[C---:B-1----:R-:W-:Y:S01]  /*72e0*/  FFMA R28, R27.reuse, R20, R9 ;  /* 0x000000141b1c7223 */ /* 0x042fe20000000009 */
[C---:B------:R-:W-:Y:S01]  /*72f0*/  FFMA R29, R27.reuse, R21, R10 ;  /* 0x000000151b1d7223 */ /* 0x040fe2000000000a */
[C---:B------:R-:W-:Y:S01]  /*7300*/  FFMA R30, R27.reuse, R26, R11 ;  /* 0x0000001a1b1e7223 */ /* 0x040fe2000000000b */
[----:B------:R-:W-:Y:S01]  /*7310*/  FFMA R31, R27, R41, R12 ;  /* 0x000000291b1f7223 */ /* 0x000fe2000000000c */
[----:B------:R-:W-:Y:S02]  /*7320*/  F2FP.TF32.F32.PACK_B R39, R39 ;  /* 0x00000027ff27723e */ /* 0x000fe400024050ff */
[----:B------:R-:W-:Y:S02]  /*7330*/  F2FP.TF32.F32.PACK_B R28, R28 ;  /* 0x0000001cff1c723e */ /* 0x000fe400024050ff */
[----:B------:R-:W-:Y:S01]  /*7340*/  F2FP.TF32.F32.PACK_B R29, R29 ;  /* 0x0000001dff1d723e */ /* 0x000fe200024050ff */
[----:B------:R2:W-:Y:S01]  /*7350*/  STSM.16.M88.4 [R81+0x2000], R36 ;  /* 0x0020002451007844 */ /* 0x0005e20000000200 */
[----:B------:R-:W-:Y:S02]  /*7360*/  F2FP.TF32.F32.PACK_B R30, R30 ;  /* 0x0000001eff1e723e */ /* 0x000fe400024050ff */
[----:B------:R-:W-:Y:S05]  /*7370*/  F2FP.TF32.F32.PACK_B R31, R31 ;  /* 0x0000001fff1f723e */ /* 0x000fea00024050ff */
[----:B------:R2:W-:Y:S01]  /*7380*/  STSM.16.M88.4 [R82+0x2000], R28 ;  /* 0x0020001c52007844 */ /* 0x0005e20000000200 */
[----:B------:R-:W-:Y:S01]  /*7390*/  @!PT LDS RZ, [RZ] ;  /* 0x00000000fffff984 */ /* 0x000fe20000000800 */
[----:B------:R-:W-:Y:S01]  /*73a0*/  @!PT LDS RZ, [RZ] ;  /* 0x00000000fffff984 */ /* 0x000fe20000000800 */
[----:B------:R-:W-:Y:S01]  /*73b0*/  @!PT LDS RZ, [RZ] ;  /* 0x00000000fffff984 */ /* 0x000fe20000000800 */
[----:B------:R-:W-:Y:S01]  /*73c0*/  @!PT LDS RZ, [RZ] ;  /* 0x00000000fffff984 */ /* 0x000fe20000000800 */
[----:B------:R1:W-:Y:S07]  /*73d0*/  MEMBAR.ALL.CTA ;  /* 0x0000000000007992 */ /* 0x0003ee0000008000 */
[----:B-1----:R-:W1:Y:S02]  /*73e0*/  FENCE.VIEW.ASYNC.S ;  /* 0x00000000000073c6 */ /* 0x002e640000000000 */
[----:B-1----:R-:W-:Y:S06]  /*73f0*/  BAR.SYNC.DEFER_BLOCKING 0x1, 0x80 ;  /* 0x0042000000007b1d */ /* 0x002fec0000010000 */
[----:B------:R-:W-:Y:S05]  /*7400*/  @P0 BRA `(.L_x_114) ;  /* 0x0000000000280947 */ /* 0x000fea0003800000 */
[----:B------:R-:W1:Y:S01]  /*7410*/  LDCU.64 UR6, c[0x0][0x348] ;  /* 0x00006900ff0677ac */ /* 0x000e620008000a00 */
[----:B------:R-:W-:Y:S02]  /*7420*/  UIADD3 UR9, UPT, UPT, UR49, 0x20, URZ ;  /* 0x0000002031097890 */ /* 0x000fe4000fffe0ff */
[----:B------:R-:W-:Y:S01]  /*7430*/  UIADD3 UR8, UPT, UPT, UR44, 0x2400, URZ ;  /* 0x000024002c087890 */ /* 0x000fe2000fffe0ff */
[----:B------:R-:W-:Y:S01]  /*7440*/  UMOV UR10, UR50 ;  /* 0x00000032000a7c82 */ /* 0x000fe20008000000 */
[----:B------:R-:W-:Y:S01]  /*7450*/  UMOV UR11, UR36 ;  /* 0x00000024000b7c82 */ /* 0x000fe20008000000 */
[----:B-1----:R-:W-:Y:S04]  /*7460*/  UIADD3 UR4, UP0, UPT, UR6, 0x680, URZ ;  /* 0x0000068006047890 */ /* 0x002fe8000ff1e0ff */
[----:B------:R-:W-:Y:S09]  /*7470*/  UIADD3.X UR5, UPT, UPT, URZ, UR7, URZ, UP0, !UPT ;  /* 0x00000007ff057290 */ /* 0x000ff200087fe4ff */
[----:B------:R1:W-:Y:S01]  /*7480*/  UTMASTG.3D [UR8], [UR4] ;  /* 0x00000008040073b5 */ /* 0x0003e20008010000 */
[----:B------:R0:W-:Y:S01]  /*7490*/  UTMACMDFLUSH ;  /* 0x00000000000079b7 */ /* 0x0001e20000000000 */
[----:B-1----:R-:W-:Y:S04]  /*74a0*/  DEPBAR.LE SB0, 0x1 ;  /* 0x000080400000791a */ /* 0x002fe80000000000 */
.L_x_114:
[----:B------:R-:W-:Y:S05]  /*74b0*/  BSYNC.RECONVERGENT B0 ;  /* 0x0000000000007941 */ /* 0x000fea0003800200 */
.L_x_113:
[----:B------:R-:W-:Y:S01]  /*74c0*/  BAR.SYNC.DEFER_BLOCKING 0x1, 0x80 ;  /* 0x0042000000007b1d */ /* 0x000fe20000010000 */
[----:B------:R-:W-:Y:S04]  /*74d0*/  UIADD3 UR4, UPT, UPT, UR46, 0x1, URZ ;  /* 0x000000012e047890 */ /* 0x000fe8000fffe0ff */
[----:B------:R-:W-:Y:S04]  /*74e0*/  UISETP.NE.AND UP0, UPT, UR4, 0x4, UPT ;  /* 0x000000040400788c */ /* 0x000fe8000bf05270 */
[----:B------:R-:W-:Y:S01]  /*74f0*/  USEL UR45, UR4, URZ, UP0 ;  /* 0x000000ff042d7287 */ /* 0x000fe20008000000 */
[----:B------:R1:W-:Y:S01]  /*7500*/  @P6 SYNCS.ARRIVE.TRANS64.RED.A1T0 RZ, [R40+URZ], RZ ;  /* 0x000000ff28ff69a7 */ /* 0x0003e200081004ff */
[----:B------:R-:W-:Y:S01]  /*7510*/  BSSY B1, `(.L_x_115) ;  /* 0x0000018000017945 */ /* 0x000fe20003800000 */
[----:B------:R-:W3:Y:S02]  /*7520*/  @P6 SYNCS.PHASECHK.TRANS64.TRYWAIT P0, [R89+URZ+0x30], R90 ;  /* 0x0000305a590065a7 */ /* 0x000ee400080011ff */
[----:B---3--:R-:W-:Y:S01]  /*7530*/  @P6 SEL R85, RZ, 0x1, !P0 ;  /* 0x00000001ff556807 */ /* 0x008fe20004000000 */
[----:B-1----:R-:W-:Y:S06]  /*7540*/  @!P6 BRA `(.L_x_116) ;  /* 0x000000000050e947 */ /* 0x002fec0003800000 */
        /* <DEDUP_REMOVED lines=8> */
[----:B------:R-:W-:Y:S04]  /*75d0*/  SHF.L.U32 R4, R73, 0x1f, RZ ;  /* 0x0000001f49047819 */ /* 0x000fe800000006ff */
[----:B------:R-:W1:Y:S02]  /*75e0*/  SYNCS.PHASECHK.TRANS64.TRYWAIT P0, [R89+URZ+0x30], R4 ;  /* 0x00003004590075a7 */ /* 0x000e6400080011ff */
[----:B-1----:R-:W-:Y:S05]  /*75f0*/  @!P0 BRA `(.L_x_119) ;  /* 0x0000001c00ec8947 */ /* 0x002fea0003800000 */
.L_x_118:
[----:B------:R-:W-:Y:S05]  /*7600*/  BSYNC B0 ;  /* 0x0000000000007941 */ /* 0x000fea0003800000 */
.L_x_117:
        /* <DEDUP_REMOVED lines=8> */
.L_x_116:
[----:B------:R-:W-:Y:S05]  /*7690*/  BSYNC B1 ;  /* 0x0000000000017941 */ /* 0x000fea0003800000 */
.L_x_115:
[----:B-1----:R-:W-:Y:S05]  /*76a0*/  VIADD R3, R25, 0x40 ;  /* 0x0000004019037836 */ /* 0x002fea0000000000 */
[----:B------:R-:W-:Y:S04]  /*76b0*/  SHF.R.U32.HI R3, RZ, 0x15, R3 ;  /* 0x00000015ff037819 */ /* 0x000fe80000011603 */
[----:B------:R-:W-:Y:S11]  /*76c0*/  LOP3.LUT P0, RZ, R3, 0x3, R64, 0x48, !PT ;  /* 0x0000000303ff7812 */ /* 0x000ff60007804840 */
[----:B------:R-:W-:Y:S02]  /*76d0*/  @!UPT UIADD3 URZ, UPT, UPT, URZ, URZ, URZ ;  /* 0x000000fffffff290 */ /* 0x000fe4000fffe0ff */
[----:B------:R-:W-:Y:S05]  /*76e0*/  @!P0 BRA `(.L_x_120) ;  /* 0x0000000000408947 */ /* 0x000fea0003800000 */
[----:B------:R-:W1:Y:S01]  /*76f0*/  LDCU.64 UR8, c[0x4][0x70] ;  /* 0x01000e00ff0877ac */ /* 0x000e620008000a00 */
[----:B------:R-:W-:Y:S01]  /*7700*/  MOV R3, 0x0 ;  /* 0x0000000000037802 */ /* 0x000fe20000000f00 */
[----:B------:R-:W-:Y:S02]  /*7710*/  HFMA2 R12, -RZ, RZ, 0, 5.9604644775390625e-08 ;  /* 0x00000001ff0c7431 */ /* 0x000fe400000001ff */
[----:B------:R-:W-:Y:S02]  /*7720*/  IMAD.MOV.U32 R8, RZ, RZ, 0x192 ;  /* 0x00000192ff087424 */ /* 0x000fe400078e00ff */
[----:B------:R-:W-:Y:S01]  /*7730*/  IMAD.MOV.U32 R13, RZ, RZ, RZ ;  /* 0x000000ffff0d7224 */ /* 0x000fe200078e00ff */
[----:B------:R-:W5:Y:S01]  /*7740*/  LDCU.64 UR6, c[0x4][0x78] ;  /* 0x01000f00ff0677ac */ /* 0x000f620008000a00 */
[----:B------:R-:W2:Y:S01]  /*7750*/  LDC.64 R2, c[0x4][R3] ;  /* 0x0100000003027b82 */ /* 0x000ea20000000a00 */
[----:B------:R-:W3:Y:S01]  /*7760*/  LDCU.64 UR4, c[0x4][0x10] ;  /* 0x01000200ff0477ac */ /* 0x000ee20008000a00 */
[----:B-1----:R-:W-:Y:S01]  /*7770*/  MOV R5, UR9 ;  /* 0x0000000900057c02 */ /* 0x002fe20008000f00 */
[----:B------:R-:W-:Y:S01]  /*7780*/  IMAD.U32 R4, RZ, RZ, UR8 ;  /* 0x00000008ff047e24 */ /* 0x000fe2000f8e00ff */
[----:B-----5:R-:W-:Y:S01]  /*7790*/  MOV R7, UR7 ;  /* 0x0000000700077c02 */ /* 0x020fe20008000f00 */
[----:B------:R-:W-:Y:S01]  /*77a0*/  IMAD.U32 R6, RZ, RZ, UR6 ;  /* 0x00000006ff067e24 */ /* 0x000fe2000f8e00ff */
[----:B---3--:R-:W-:Y:S01]  /*77b0*/  MOV R11, UR5 ;  /* 0x00000005000b7c02 */ /* 0x008fe20008000f00 */
[----:B------:R-:W-:Y:S02]  /*77c0*/  IMAD.U32 R10, RZ, RZ, UR4 ;  /* 0x00000004ff0a7e24 */ /* 0x000fe4000f8e00ff */
[----:B------:R-:W-:Y:S07]  /*77d0*/  LEPC R20, `(.L_x_120) ;  /* 0x000000001014794e */ /* 0x000fee0000000000 */
[----:B--2-4-:R-:W-:Y:S05]  /*77e0*/  CALL.ABS.NOINC R2 ;  /* 0x0000000002007343 */ /* 0x014fea0003c00000 */
.L_x_120:
[----:B---3--:R-:W-:Y:S01]  /*77f0*/  LOP3.LUT R20, R56, 0xffffe000, RZ, 0xc0, !PT ;  /* 0xffffe00038147812 */ /* 0x008fe200078ec0ff */
[----:B------:R-:W-:Y:S05]  /*7800*/  WARPSYNC.ALL ;  /* 0x0000000000007948 */ /* 0x000fea0003800000 */
[----:B------:R-:W-:Y:S01]  /*7810*/  R2UR UR4, R25 ;  /* 0x00000000190472ca */ /* 0x000fe200000e0000 */
[----:B------:R-:W-:Y:S01]  /*7820*/  IMAD.U32 R89, RZ, RZ, UR45 ;  /* 0x0000002dff597e24 */ /* 0x000fe2000f8e00ff */
[----:B------:R-:W-:Y:S01]  /*7830*/  LOP3.LUT R21, R57, 0xffffe000, RZ, 0xc0, !PT ;  /* 0xffffe00039157812 */ /* 0x000fe200078ec0ff */
[----:B------:R-:W-:Y:S01]  /*7840*/  BSSY.RECONVERGENT B0, `(.L_x_121) ;  /* 0x000005d000007945 */ /* 0x000fe20003800200 */
[----:B------:R-:W-:Y:S02]  /*7850*/  LOP3.LUT R41, R58, 0xffffe000, RZ, 0xc0, !PT ;  /* 0xffffe0003a297812 */ /* 0x000fe400078ec0ff */
[----:B----4-:R-:W-:Y:S02]  /*7860*/  LOP3.LUT R26, R54, 0xffffe000, RZ, 0xc0, !PT ;  /* 0xffffe000361a7812 */ /* 0x010fe400078ec0ff */
[----:B------:R-:W-:Y:S02]  /*7870*/  LOP3.LUT R40, R50, 0xffffe000, RZ, 0xc0, !PT ;  /* 0xffffe00032287812 */ /* 0x000fe400078ec0ff */
[----:B------:R-:W-:Y:S02]  /*7880*/  ISETP.NE.AND P6, PT, R77, RZ, PT ;  /* 0x000000ff4d00720c */ /* 0x000fe40003fc5270 */
[----:B------:R-:W-:Y:S01]  /*7890*/  ISETP.NE.AND P0, PT, R76, RZ, PT ;  /* 0x000000ff4c00720c */ /* 0x000fe20003f05270 */
[----:B------:R-:W1:Y:S01]  /*78a0*/  LDTM.16dp128bit.x8 R4, tmem[UR4+0x40] ;  /* 0x00004004000479ee */ /* 0x000e620008180000 */
[----:B------:R-:W-:Y:S09]  /*78b0*/  LEA R92, R83, UR44, 0x3 ;  /* 0x0000002c535c7c11 */ /* 0x000ff2000f8e18ff */
[----:B------:R-:W-:Y:S05]  /*78c0*/  @P6 LEA R89, R89, UR44, 0x3 ;  /* 0x0000002c59596c11 */ /* 0x000fea000f8e18ff */
[----:B------:R-:W-:Y:S01]  /*78d0*/  @P6 VIADD R90, R89, 0x50 ;  /* 0x00000050595a6836 */ /* 0x000fe20000000000 */
[----:B------:R-:W-:Y:S04]  /*78e0*/  @P6 SHF.L.U32 R89, R73, 0x1f, RZ ;  /* 0x0000001f49596819 */ /* 0x000fe800000006ff */
[----:B------:R-:W-:Y:S01]  /*78f0*/  @P6 PRMT R90, R87, 0x654, R90 ;  /* 0x00000654575a6816 */ /* 0x000fe2000000005a */
[C---:B-1----:R-:W-:Y:S01]  /*7900*/  FMUL R0, R24.reuse, R4 ;  /* 0x0000000418007220 */ /* 0x042fe20000400000 */
[C---:B------:R-:W-:Y:S01]  /*7910*/  FMUL R2, R24.reuse, R5 ;  /* 0x0000000518027220 */ /* 0x040fe20000400000 */
[C---:B------:R-:W-:Y:S01]  /*7920*/  FMUL R3, R24.reuse, R10 ;  /* 0x0000000a18037220 */ /* 0x040fe20000400000 */
[----:B------:R-:W-:Y:S01]  /*7930*/  FMUL R4, R24, R11 ;  /* 0x0000000b18047220 */ /* 0x000fe20000400000 */
[C---:B--2---:R-:W-:Y:S01]  /*7940*/  FFMA R28, R27.reuse, R20, R0 ;  /* 0x000000141b1c7223 */ /* 0x044fe20000000000 */
[----:B------:R-:W-:Y:S01]  /*7950*/  LOP3.LUT R20, R52, 0xffffe000, RZ, 0xc0, !PT ;  /* 0xffffe00034147812 */ /* 0x000fe200078ec0ff */
        /* <DEDUP_REMOVED lines=14> */
[----:B------:R-:W-:Y:S01]  /*7a40*/  FFMA R32, R27, R20, R0 ;  /* 0x000000141b207223 */ /* 0x000fe20000000000 */
        /* <DEDUP_REMOVED lines=12> */
[C---:B------:R-:W-:Y:S01]  /*7b10*/  FFMA R35, R27.reuse, R20, R4 ;  /* 0x000000141b237223 */ /* 0x040fe20000000004 */
[----:B------:R-:W-:Y:S01]  /*7b20*/  LOP3.LUT R20, R44, 0xffffe000, RZ, 0xc0, !PT ;  /* 0xffffe0002c147812 */ /* 0x000fe200078ec0ff */
[C---:B------:R-:W-:Y:S01]  /*7b30*/  FMUL R8, R24.reuse, R15 ;  /* 0x0000000f18087220 */ /* 0x040fe20000400000 */
[C---:B------:R-:W-:Y:S01]  /*7b40*/  FFMA R36, R27.reuse, R26, R5 ;  /* 0x0000001a1b247223 */ /* 0x040fe20000000005 */
[C---:B------:R-:W-:Y:S01]  /*7b50*/  FFMA R37, R27.reuse, R21, R6 ;  /* 0x000000151b257223 */ /* 0x040fe20000000006 */
[----:B------:R-:W-:Y:S01]  /*7b60*/  FFMA R38, R27, R40, R7 ;  /* 0x000000281b267223 */ /* 0x000fe20000000007 */
[C---:B------:R-:W-:Y:S01]  /*7b70*/  FMUL R9, R24.reuse, R16 ;  /* 0x0000001018097220 */ /* 0x040fe20000400000 */
[----:B------:R-:W-:Y:S01]  /*7b80*/  LOP3.LUT R21, R45, 0xffffe000, RZ, 0xc0, !PT ;  /* 0xffffe0002d157812 */ /* 0x000fe200078ec0ff */
[----:B------:R-:W-:Y:S01]  /*7b90*/  FFMA R39, R27, R41, R8 ;  /* 0x000000291b277223 */ /* 0x000fe20000000008 */
[----:B------:R-:W-:Y:S01]  /*7ba0*/  FMUL R10, R24, R17 ;  /* 0x00000011180a7220 */ /* 0x000fe20000400000 */
[----:B------:R-:W-:Y:S01]  /*7bb0*/  LOP3.LUT R26, R46, 0xffffe000, RZ, 0xc0, !PT ;  /* 0xffffe0002e1a7812 */ /* 0x000fe200078ec0ff */
        /* <DEDUP_REMOVED lines=37> */
.L_x_122:
[----:B------:R-:W-:Y:S05]  /*7e10*/  BSYNC.RECONVERGENT B0 ;  /* 0x0000000000007941 */ /* 0x000fea0003800200 */
.L_x_121:
        /* <DEDUP_REMOVED lines=20> */
.L_x_126:
[----:B------:R-:W-:Y:S05]  /*7f60*/  BSYNC B0 ;  /* 0x0000000000007941 */ /* 0x000fea0003800000 */
.L_x_125:
[----:B------:R-:W-:Y:S11]  /*7f70*/  ISETP.NE.AND P0, PT, R86, RZ, PT ;  /* 0x000000ff5600720c */ /* 0x000ff60003f05270 */
[----:B------:R-:W-:Y:S02]  /*7f80*/  @!UPT UIADD3 URZ, UPT, UPT, URZ, URZ, URZ ;  /* 0x000000fffffff290 */ /* 0x000fe4000fffe0ff */
[----:B------:R-:W-:Y:S01]  /*7f90*/  @P0 IADD3 R2, PT, PT, R74, R5, RZ ;  /* 0x000000054a020210 */ /* 0x000fe20007ffe0ff */
[----:B------:R-:W-:Y:S05]  /*7fa0*/  @P0 WARPSYNC.ALL ;  /* 0x0000000000000948 */ /* 0x000fea0003800000 */
[----:B------:R3:W4:Y:S04]  /*7fb0*/  @P0 LDSM.16.M88.4 R56, [R83+UR44+0x400] ;  /* 0x0004002c5338083b */ /* 0x0007280008000200 */
[----:B------:R3:W1:Y:S04]  /*7fc0*/  @P0 LDSM.16.M88.4 R52, [R0+0x400] ;  /* 0x000400000034083b */ /* 0x0006680000000200 */
[----:B------:R3:W1:Y:S04]  /*7fd0*/  @P0 LDSM.16.M88.4 R48, [R5+0x400] ;  /* 0x000400000530083b */ /* 0x0006680000000200 */
[----:B------:R3:W1:Y:S02]  /*7fe0*/  @P0 LDSM.16.M88.4 R44, [R2+0x400] ;  /* 0x00040000022c083b */ /* 0x0006640000000200 */
.L_x_124:
[----:B------:R-:W-:Y:S05]  /*7ff0*/  BSYNC B1 ;  /* 0x0000000000017941 */ /* 0x000fea0003800000 */
.L_x_123:
        /* <DEDUP_REMOVED lines=11> */
[----:B---3--:R-:W3:Y:S01]  /*80b0*/  LDC.64 R2, c[0x4][R3] ;  /* 0x0100000003027b82 */ /* 0x008ee20000000a00 */
[----:B------:R-:W2:Y:S01]  /*80c0*/  LDCU.64 UR4, c[0x4][0x10] ;  /* 0x01000200ff0477ac */ /* 0x000ea20008000a00 */
[----:B-1----:R-:W-:Y:S01]  /*80d0*/  MOV R5, UR9 ;  /* 0x0000000900057c02 */ /* 0x002fe20008000f00 */
[----:B------:R-:W-:Y:S01]  /*80e0*/  IMAD.U32 R4, RZ, RZ, UR8 ;  /* 0x00000008ff047e24 */ /* 0x000fe2000f8e00ff */
[----:B-----5:R-:W-:Y:S01]  /*80f0*/  MOV R7, UR7 ;  /* 0x0000000700077c02 */ /* 0x020fe20008000f00 */
[----:B------:R-:W-:Y:S01]  /*8100*/  IMAD.U32 R6, RZ, RZ, UR6 ;  /* 0x00000006ff067e24 */ /* 0x000fe2000f8e00ff */
[----:B--2---:R-:W-:Y:S01]  /*8110*/  MOV R11, UR5 ;  /* 0x00000005000b7c02 */ /* 0x004fe20008000f00 */
[----:B------:R-:W-:Y:S02]  /*8120*/  IMAD.U32 R10, RZ, RZ, UR4 ;  /* 0x00000004ff0a7e24 */ /* 0x000fe4000f8e00ff */
[----:B------:R-:W-:Y:S07]  /*8130*/  LEPC R20, `(.L_x_128) ;  /* 0x000000001014794e */ /* 0x000fee0000000000 */
[----:B---34-:R-:W-:Y:S05]  /*8140*/  CALL.ABS.NOINC R2 ;  /* 0x0000000002007343 */ /* 0x018fea0003c00000 */
.L_x_128:
[----:B------:R-:W-:Y:S01]  /*8150*/  ISETP.NE.AND P0, PT, R76, RZ, PT ;  /* 0x000000ff4c00720c */ /* 0x000fe20003f05270 */
[----:B------:R-:W-:Y:S05]  /*8160*/  WARPSYNC.ALL ;  /* 0x0000000000007948 */ /* 0x000fea0003800000 */
[----:B------:R-:W-:Y:S01]  /*8170*/  R2UR UR4, R25 ;  /* 0x00000000190472ca */ /* 0x000fe200000e0000 */
[----:B------:R-:W1:Y:S01]  /*8180*/  S2UR UR5, SR_CgaCtaId ;  /* 0x00000000000579c3 */ /* 0x000e620000008800 */
[----:B---34-:R-:W-:Y:S01]  /*8190*/  LOP3.LUT R0, R56, 0xffffe000, RZ, 0xc0, !PT ;  /* 0xffffe00038007812 */ /* 0x018fe200078ec0ff */
[----:B------:R-:W-:Y:S01]  /*81a0*/  BSSY.RECONVERGENT B0, `(.L_x_129) ;  /* 0x000005c000007945 */ /* 0x000fe20003800200 */
[----:B------:R-:W-:Y:S02]  /*81b0*/  LOP3.LUT R2, R57, 0xffffe000, RZ, 0xc0, !PT ;  /* 0xffffe00039027812 */ /* 0x000fe400078ec0ff */
[----:B------:R-:W-:Y:S02]  /*81c0*/  LOP3.LUT R3, R58, 0xffffe000, RZ, 0xc0, !PT ;  /* 0xffffe0003a037812 */ /* 0x000fe400078ec0ff */
[----:B------:R-:W-:Y:S02]  /*81d0*/  LOP3.LUT R20, R59, 0xffffe000, RZ, 0xc0, !PT ;  /* 0xffffe0003b147812 */ /* 0x000fe400078ec0ff */
[----:B------:R-:W-:Y:S02]  /*81e0*/  LOP3.LUT R21, R52, 0xffffe000, RZ, 0xc0, !PT ;  /* 0xffffe00034157812 */ /* 0x000fe400078ec0ff */
[----:B------:R-:W-:Y:S01]  /*81f0*/  LOP3.LUT R26, R53, 0xffffe000, RZ, 0xc0, !PT ;  /* 0xffffe000351a7812 */ /* 0x000fe200078ec0ff */
[----:B------:R-:W3:Y:S01]  /*8200*/  LDTM.16dp128bit.x8 R4, tmem[UR4+0x60] ;  /* 0x00006004000479ee */ /* 0x000ee20008180000 */
[----:B------:R-:W-:Y:S01]  /*8210*/  R2UR UR4, R80 ;  /* 0x00000000500472ca */ /* 0x000fe200000e0000 */
[----:B------:R-:W-:Y:S01]  /*8220*/  NOP ;  /* 0x0000000000007918 */ /* 0x000fe20000000000 */
[----:B--2---:R-:W-:Y:S02]  /*8230*/  LOP3.LUT R29, R54, 0xffffe000, RZ, 0xc0, !PT ;  /* 0xffffe000361d7812 */ /* 0x004fe400078ec0ff */
[----:B------:R-:W-:Y:S02]  /*8240*/  LOP3.LUT R28, R55, 0xffffe000, RZ, 0xc0, !PT ;  /* 0xffffe000371c7812 */ /* 0x000fe400078ec0ff */
[----:B------:R-:W-:Y:S02]  /*8250*/  LOP3.LUT R31, R48, 0xffffe000, RZ, 0xc0, !PT ;  /* 0xffffe000301f7812 */ /* 0x000fe400078ec0ff */
[----:B------:R-:W-:Y:S02]  /*8260*/  LOP3.LUT R30, R49, 0xffffe000, RZ, 0xc0, !PT ;  /* 0xffffe000311e7812 */ /* 0x000fe400078ec0ff */
[----:B------:R-:W-:Y:S02]  /*8270*/  LOP3.LUT R33, R50, 0xffffe000, RZ, 0xc0, !PT ;  /* 0xffffe00032217812 */ /* 0x000fe400078ec0ff */
[----:B------:R-:W-:Y:S01]  /*8280*/  LOP3.LUT R32, R51, 0xffffe000, RZ, 0xc0, !PT ;  /* 0xffffe00033207812 */ /* 0x000fe200078ec0ff */
[----:B------:R-:W-:Y:S01]  /*8290*/  UIADD3 UR4, UPT, UPT, UR4, 0xc0, URZ ;  /* 0x000000c004047890 */ /* 0x000fe2000fffe0ff */
[----:B------:R-:W-:Y:S02]  /*82a0*/  LOP3.LUT R35, R44, 0xffffe000, RZ, 0xc0, !PT ;  /* 0xffffe0002c237812 */ /* 0x000fe400078ec0ff */
[----:B------:R-:W-:Y:S02]  /*82b0*/  LOP3.LUT R34, R45, 0xffffe000, RZ, 0xc0, !PT ;  /* 0xffffe0002d227812 */ /* 0x000fe400078ec0ff */
[----:B------:R-:W-:Y:S02]  /*82c0*/  LOP3.LUT R37, R46, 0xffffe000, RZ, 0xc0, !PT ;  /* 0xffffe0002e257812 */ /* 0x000fe400078ec0ff */
[----:B------:R-:W-:Y:S01]  /*82d0*/  LOP3.LUT R36, R47, 0xffffe000, RZ, 0xc0, !PT ;  /* 0xffffe0002f247812 */ /* 0x000fe200078ec0ff */
[C---:B---3--:R-:W-:Y:S01]  /*82e0*/  FMUL R4, R24.reuse, R4 ;  /* 0x0000000418047220 */ /* 0x048fe20000400000 */
[C---:B------:R-:W-:Y:S01]  /*82f0*/  FMUL R5, R24.reuse, R5 ;  /* 0x0000000518057220 */ /* 0x040fe20000400000 */
[C---:B------:R-:W-:Y:S01]  /*8300*/  FMUL R6, R24.reuse, R6 ;  /* 0x0000000618067220 */ /* 0x040fe20000400000 */
[C---:B------:R-:W-:Y:S01]  /*8310*/  FMUL R7, R24.reuse, R7 ;  /* 0x0000000718077220 */ /* 0x040fe20000400000 */
[C---:B------:R-:W-:Y:S01]  /*8320*/  FFMA R4, R27.reuse, R0, R4 ;  /* 0x000000001b047223 */ /* 0x040fe20000000004 */
[C---:B------:R-:W-:Y:S01]  /*8330*/  FMUL R8, R24.reuse, R8 ;  /* 0x0000000818087220 */ /* 0x040fe20000400000 */
[C---:B------:R-:W-:Y:S01]  /*8340*/  FFMA R5, R27.reuse, R2, R5 ;  /* 0x000000021b057223 */ /* 0x040fe20000000005 */
[C---:B------:R-:W-:Y:S01]  /*8350*/  FMUL R9, R24.reuse, R9 ;  /* 0x0000000918097220 */ /* 0x040fe20000400000 */
[C---:B------:R-:W-:Y:S01]  /*8360*/  FFMA R6, R27.reuse, R3, R6 ;  /* 0x000000031b067223 */ /* 0x040fe20000000006 */
[----:B------:R-:W-:Y:S01]  /*8370*/  F2FP.TF32.F32.PACK_B R4, R4 ;  /* 0x00000004ff04723e */ /* 0x000fe200024050ff */
[C---:B------:R-:W-:Y:S01]  /*8380*/  FMUL R10, R24.reuse, R10 ;  /* 0x0000000a180a7220 */ /* 0x040fe20000400000 */
[----:B------:R-:W-:Y:S01]  /*8390*/  F2FP.TF32.F32.PACK_B R5, R5 ;  /* 0x00000005ff05723e */ /* 0x000fe200024050ff */
[C---:B------:R-:W-:Y:S01]  /*83a0*/  FFMA R7, R27.reuse, R20, R7 ;  /* 0x000000141b077223 */ /* 0x040fe20000000007 */
[C---:B------:R-:W-:Y:S01]  /*83b0*/  FMUL R11, R24.reuse, R11 ;  /* 0x0000000b180b7220 */ /* 0x040fe20000400000 */
[----:B-1----:R-:W-:Y:S01]  /*83c0*/  UPRMT UR4, UR5, 0x654, UR4 ;  /* 0x0000065405047896 */ /* 0x002fe20008000004 */
[C---:B------:R-:W-:Y:S01]  /*83d0*/  FFMA R8, R27.reuse, R21, R8 ;  /* 0x000000151b087223 */ /* 0x040fe20000000008 */
[C---:B------:R-:W-:Y:S01]  /*83e0*/  FMUL R12, R24.reuse, R12 ;  /* 0x0000000c180c7220 */ /* 0x040fe20000400000 */
[C---:B------:R-:W-:Y:S01]  /*83f0*/  FFMA R9, R27.reuse, R26, R9 ;  /* 0x0000001a1b097223 */ /* 0x040fe20000000009 */
[C---:B------:R-:W-:Y:S01]  /*8400*/  FMUL R13, R24.reuse, R13 ;  /* 0x0000000d180d7220 */ /* 0x040fe20000400000 */
[C---:B------:R-:W-:Y:S01]  /*8410*/  FFMA R10, R27.reuse, R29, R10 ;  /* 0x0000001d1b0a7223 */ /* 0x040fe2000000000a */
[C---:B------:R-:W-:Y:S01]  /*8420*/  FMUL R14, R24.reuse, R14 ;  /* 0x0000000e180e7220 */ /* 0x040fe20000400000 */
[C---:B------:R-:W-:Y:S01]  /*8430*/  FFMA R11, R27.reuse, R28, R11 ;  /* 0x0000001c1b0b7223 */ /* 0x040fe2000000000b */
[C---:B------:R-:W-:Y:S01]  /*8440*/  FMUL R15, R24.reuse, R15 ;  /* 0x0000000f180f7220 */ /* 0x040fe20000400000 */
[----:B------:R-:W-:Y:S01]  /*8450*/  F2FP.TF32.F32.PACK_B R6, R6 ;  /* 0x00000006ff06723e */ /* 0x000fe200024050ff */
[C---:B------:R-:W-:Y:S01]  /*8460*/  FFMA R12, R27.reuse, R31, R12 ;  /* 0x0000001f1b0c7223 */ /* 0x040fe2000000000c */
[----:B------:R-:W-:Y:S01]  /*8470*/  F2FP.TF32.F32.PACK_B R7, R7 ;  /* 0x00000007ff07723e */ /* 0x000fe200024050ff */
[C---:B------:R-:W-:Y:S01]  /*8480*/  FMUL R16, R24.reuse, R16 ;  /* 0x0000001018107220 */ /* 0x040fe20000400000 */
[C---:B------:R-:W-:Y:S01]  /*8490*/  FFMA R13, R27.reuse, R30, R13 ;  /* 0x0000001e1b0d7223 */ /* 0x040fe2000000000d */
[C---:B------:R-:W-:Y:S01]  /*84a0*/  FMUL R17, R24.reuse, R17 ;  /* 0x0000001118117220 */ /* 0x040fe20000400000 */
[C---:B------:R-:W-:Y:S01]  /*84b0*/  FFMA R14, R27.reuse, R33, R14 ;  /* 0x000000211b0e7223 */ /* 0x040fe2000000000e */
[C---:B------:R-:W-:Y:S01]  /*84c0*/  FMUL R18, R24.reuse, R18 ;  /* 0x0000001218127220 */ /* 0x040fe20000400000 */
[C---:B------:R-:W-:Y:S01]  /*84d0*/  FFMA R15, R27.reuse, R32, R15 ;  /* 0x000000201b0f7223 */ /* 0x040fe2000000000f */
[----:B------:R-:W-:Y:S01]  /*84e0*/  FMUL R19, R24, R19 ;  /* 0x0000001318137220 */ /* 0x000fe20000400000 */
[----:B------:R-:W-:Y:S01]  /*84f0*/  F2FP.TF32.F32.PACK_B R8, R8 ;  /* 0x00000008ff08723e */ /* 0x000fe200024050ff */
[C---:B------:R-:W-:Y:S01]  /*8500*/  FFMA R16, R27.reuse, R35, R16 ;  /* 0x000000231b107223 */ /* 0x040fe20000000010 */
[----:B------:R-:W-:Y:S01]  /*8510*/  F2FP.TF32.F32.PACK_B R9, R9 ;  /* 0x00000009ff09723e */ /* 0x000fe200024050ff */
[----:B------:R-:W-:Y:S01]  /*8520*/  SYNCS.ARRIVE.TRANS64.RED.A1T0 RZ, [UR4], RZ ;  /* 0x000000ffffff79a7 */ /* 0x000fe20008100404 */
[----:B------:R1:W-:Y:S01]  /*8530*/  STSM.16.M88.4 [R79+0x6400], R4 ;  /* 0x006400044f007844 */ /* 0x0003e20000000200 */
[----:B------:R-:W-:Y:S01]  /*8540*/  F2FP.TF32.F32.PACK_B R10, R10 ;  /* 0x0000000aff0a723e */ /* 0x000fe200024050ff */
[C---:B------:R-:W-:Y:S01]  /*8550*/  FFMA R17, R27.reuse, R34, R17 ;  /* 0x000000221b117223 */ /* 0x040fe20000000011 */
[----:B------:R-:W-:Y:S01]  /*8560*/  F2FP.TF32.F32.PACK_B R11, R11 ;  /* 0x0000000bff0b723e */ /* 0x000fe200024050ff */
[C---:B------:R-:W-:Y:S01]  /*8570*/  FFMA R18, R27.reuse, R37, R18 ;  /* 0x000000251b127223 */ /* 0x040fe20000000012 */
[----:B------:R-:W-:Y:S01]  /*8580*/  FFMA R19, R27, R36, R19 ;  /* 0x000000241b137223 */ /* 0x000fe20000000013 */
[----:B------:R-:W-:Y:S02]  /*8590*/  F2FP.TF32.F32.PACK_B R12, R12 ;  /* 0x0000000cff0c723e */ /* 0x000fe400024050ff */
[----:B------:R1:W-:Y:S01]  /*85a0*/  STSM.16.M88.4 [R78+0x6400], R8 ;  /* 0x006400084e007844 */ /* 0x0003e20000000200 */
[----:B------:R-:W-:Y:S02]  /*85b0*/  F2FP.TF32.F32.PACK_B R13, R13 ;  /* 0x0000000dff0d723e */ /* 0x000fe400024050ff */
[----:B------:R-:W-:Y:S02]  /*85c0*/  F2FP.TF32.F32.PACK_B R14, R14 ;  /* 0x0000000eff0e723e */ /* 0x000fe400024050ff */
        /* <DEDUP_REMOVED lines=16> */
[----:B------:R-:W-:Y:S02]  /*86d0*/  UIADD3 UR9, UPT, UPT, UR49, 0x60, URZ ;  /* 0x0000006031097890 */ /* 0x000fe4000fffe0ff */
[----:B------:R-:W-:Y:S01]  /*86e0*/  UIADD3 UR8, UPT, UPT, UR44, 0x6400, URZ ;  /* 0x000064002c087890 */ /* 0x000fe2000fffe0ff */
[----:B------:R-:W-:Y:S01]  /*86f0*/  UMOV UR10, UR50 ;  /* 0x00000032000a7c82 */ /* 0x000fe20008000000 */
[----:B------:R-:W-:Y:S01]  /*8700*/  UMOV UR11, UR36 ;  /* 0x00000024000b7c82 */ /* 0x000fe20008000000 */
[----:B--2---:R-:W-:Y:S04]  /*8710*/  UIADD3 UR4, UP0, UPT, UR6, 0x680, URZ ;  /* 0x0000068006047890 */ /* 0x004fe8000ff1e0ff */
[----:B------:R-:W-:Y:S09]  /*8720*/  UIADD3.X UR5, UPT, UPT, URZ, UR7, URZ, UP0, !UPT ;  /* 0x00000007ff057290 */ /* 0x000ff200087fe4ff */
[----:B------:R2:W-:Y:S01]  /*8730*/  UTMASTG.3D [UR8], [UR4] ;  /* 0x00000008040073b5 */ /* 0x0005e20008010000 */
[----:B------:R0:W-:Y:S01]  /*8740*/  UTMACMDFLUSH ;  /* 0x00000000000079b7 */ /* 0x0001e20000000000 */
[----:B--2---:R-:W-:Y:S04]  /*8750*/  DEPBAR.LE SB0, 0x1 ;  /* 0x000080400000791a */ /* 0x004fe80000000000 */
.L_x_130:
[----:B------:R-:W-:Y:S05]  /*8760*/  BSYNC.RECONVERGENT B0 ;  /* 0x0000000000007941 */ /* 0x000fea0003800200 */
.L_x_129:
[----:B------:R-:W-:Y:S01]  /*8770*/  BAR.SYNC.DEFER_BLOCKING 0x1, 0x80 ;  /* 0x0042000000007b1d */ /* 0x000fe20000010000 */
[----:B------:R-:W-:Y:S01]  /*8780*/  UISETP.NE.AND UP0, UPT, UR47, -0x4, UPT ;  /* 0xfffffffc2f00788c */ /* 0x000fe2000bf05270 */
[----:B------:R-:W-:Y:S08]  /*8790*/  IADD3 R0, PT, PT, R22, 0x1, RZ ;  /* 0x0000000116007810 */ /* 0x000ff00007ffe0ff */
[----:B------:R-:W-:Y:S05]  /*87a0*/  BRA.U !UP0, `(.L_x_131) ;  /* 0x0000000108247547 */ /* 0x000fea000b800000 */
[----:B------:R-:W-:Y:S01]  /*87b0*/  ISETP.NE.AND P0, PT, R77, RZ, PT ;  /* 0x000000ff4d00720c */ /* 0x000fe20003f05270 */
[----:B------:R-:W-:Y:S01]  /*87c0*/  IMAD.U32 R2, RZ, RZ, UR46 ;  /* 0x0000002eff027e24 */ /* 0x000fe2000f8e00ff */
[----:B------:R-:W-:Y:S04]  /*87d0*/  UIADD3 UR4, UPT, UPT, UR46, 0x1, URZ ;  /* 0x000000012e047890 */ /* 0x000fe8000fffe0ff */
[----:B------:R-:W-:Y:S04]  /*87e0*/  UISETP.NE.AND UP0, UPT, UR4, 0x4, UPT ;  /* 0x000000040400788c */ /* 0x000fe8000bf05270 */
[----:B------:R-:W-:Y:S03]  /*87f0*/  USEL UR46, UR4, URZ, UP0 ;  /* 0x000000ff042e7287 */ /* 0x000fe60008000000 */
[----:B------:R-:W-:Y:S05]  /*8800*/  @P0 LEA R2, R2, UR44, 0x3 ;  /* 0x0000002c02020c11 */ /* 0x000fea000f8e18ff */
[----:B------:R-:W-:Y:S05]  /*8810*/  @P0 VIADD R2, R2, 0x50 ;  /* 0x0000005002020836 */ /* 0x000fea0000000000 */
[----:B------:R-:W-:Y:S04]  /*8820*/  @P0 PRMT R2, R87, 0x654, R2 ;  /* 0x0000065457020816 */ /* 0x000fe80000000002 */
[----:B------:R2:W-:Y:S03]  /*8830*/  @P0 SYNCS.ARRIVE.TRANS64.RED.A1T0 RZ, [R2+URZ], RZ ;  /* 0x000000ff02ff09a7 */ /* 0x0005e600081004ff */
.L_x_131:
[----:B------:R-:W-:Y:S01]  /*8840*/  R2UR UR5, R65 ;  /* 0x00000000410572ca */ /* 0x000fe200000e0000 */
[----:B------:R-:W-:Y:S01]  /*8850*/  UISETP.NE.AND UP0, UPT, UR61, URZ, UPT ;  /* 0x000000ff3d00728c */ /* 0x000fe2000bf05270 */
[----:B------:R-:W-:Y:S01]  /*8860*/  R2UR UR4, R66 ;  /* 0x00000000420472ca */ /* 0x000fe200000e0000 */
[----:B------:R-:W-:Y:S01]  /*8870*/  UIADD3 UR47, UPT, UPT, UR47, 0x4, URZ ;  /* 0x000000042f2f7890 */ /* 0x000fe2000fffe0ff */
[----:B------:R-:W-:Y:S01]  /*8880*/  ISETP.NE.AND P0, PT, R70, 0x2, PT ;  /* 0x000000024600780c */ /* 0x000fe20003f05270 */
[----:B------:R-:W-:Y:S01]  /*8890*/  UMOV UR36, UR60 ;  /* 0x0000003c00247c82 */ /* 0x000fe20008000000 */
[----:B------:R-:W-:Y:S02]  /*88a0*/  ISETP.NE.AND P1, PT, R0, 0x4, PT ;  /* 0x000000040000780c */ /* 0x000fe40003f25270 */
[----:B--2---:R-:W-:Y:S02]  /*88b0*/  SEL R2, RZ, 0x1, P0 ;  /* 0x00000001ff027807 */ /* 0x004fe40000000000 */
[----:B------:R-:W-:Y:S02]  /*88c0*/  SEL R3, RZ, 0x1, P1 ;  /* 0x00000001ff037807 */ /* 0x000fe40000800000 */
[----:B------:R-:W-:Y:S01]  /*88d0*/  LOP3.LUT R71, R71, R2, RZ, 0x3c, !PT ;  /* 0x0000000247477212 */ /* 0x000fe200078e3cff */
[----:B------:R-:W-:Y:S01]  /*88e0*/  UIADD3 UR20, UPT, UPT, UR37, UR5, URZ ;  /* 0x0000000525147290 */ /* 0x000fe2000fffe0ff */
[----:B------:R-:W-:Y:S01]  /*88f0*/  LOP3.LUT R72, R72, R3, RZ, 0x3c, !PT ;  /* 0x0000000348487212 */ /* 0x000fe200078e3cff */
[----:B------:R-:W-:Y:S01]  /*8900*/  UIADD3 UR16, UPT, UPT, UR38, UR4, URZ ;  /* 0x0000000426107290 */ /* 0x000fe2000fffe0ff */
[----:B------:R-:W-:Y:S02]  /*8910*/  SEL R70, R70, RZ, P0 ;  /* 0x000000ff46467207 */ /* 0x000fe40000000000 */
[----:B------:R-:W-:Y:S01]  /*8920*/  SEL R22, R0, RZ, P1 ;  /* 0x000000ff00167207 */ /* 0x000fe20000800000 */
[----:B------:R-:W-:Y:S08]  /*8930*/  BRA.U UP0, `(.L_x_132) ;  /* 0xffffffc9009c7547 */ /* 0x000ff0000b83ffff */
[----:B------:R-:W-:-:S13]  /*8940*/  R2UR UR4, R67 ;  /* 0x00000000430472ca */ /* 0x000fda00000e0000 */
[----:B------:R-:W-:-:S09]  /*8950*/  UISETP.NE.AND UP0, UPT, UR4, URZ, UPT ;  /* 0x000000ff0400728c */ /* 0x000fd2000bf05270 */
[----:B------:R-:W-:Y:S05]  /*8960*/  BRA.U !UP0, `(.L_x_133) ;  /* 0x0000000108487547 */ /* 0x000fea000b800000 */
[----:B------:R-:W2:Y:S02]  /*8970*/  LDCU.64 UR4, c[0x0][0x890] ;  /* 0x00011200ff0477ac */ /* 0x000ea40008000a00 */
[----:B--2---:R-:W-:-:S04]  /*8980*/  UISETP.NE.U32.AND UP0, UPT, UR4, URZ, UPT ;  /* 0x000000ff0400728c */ /* 0x004fc8000bf05070 */
[----:B------:R-:W-:-:S09]  /*8990*/  UISETP.NE.AND.EX UP0, UPT, UR5, URZ, UPT, UP0 ;  /* 0x000000ff0500728c */ /* 0x000fd2000bf05300 */
[----:B------:R-:W-:Y:S05]  /*89a0*/  BRA.U UP0, `(.L_x_134) ;  /* 0x00000001000c7547 */ /* 0x000fea000b800000 */
[----:B------:R-:W-:-:S13]  /*89b0*/  FSETP.NEU.AND P0, PT, R27, RZ, PT ;  /* 0x000000ff1b00720b */ /* 0x000fda0003f0d000 */
[----:B------:R-:W-:Y:S05]  /*89c0*/  @!P0 EXIT ;  /* 0x000000000000894d */ /* 0x000fea0003800000 */
[----:B------:R-:W-:Y:S05]  /*89d0*/  BRA `(.L_x_133) ;  /* 0x00000000002c7947 */ /* 0x000fea0003800000 */
.L_x_134:
[----:B------:R-:W-:Y:S01]  /*89e0*/  ISETP.NE.AND P0, PT, R69, RZ, PT ;  /* 0x000000ff4500720c */ /* 0x000fe20003f05270 */
[----:B------:R-:W-:-:S12]  /*89f0*/  BSSY.RECONVERGENT B0, `(.L_x_133) ;  /* 0x0000009000007945 */ /* 0x000fd80003800200 */
[----:B------:R-:W-:Y:S05]  /*8a00*/  @P0 BRA `(.L_x_135) ;  /* 0x0000000000140947 */ /* 0x000fea0003800000 */
[----:B------:R-:W2:Y:S02]  /*8a10*/  LDCU.64 UR4, c[0x0][0x888] ;  /* 0x00011100ff0477ac */ /* 0x000ea40008000a00 */
[----:B--2---:R-:W-:-:S04]  /*8a20*/  ISETP.NE.U32.AND P0, PT, RZ, UR4, PT ;  /* 0x00000004ff007c0c */ /* 0x004fc8000bf05070 */
[----:B------:R-:W-:-:S13]  /*8a30*/  ISETP.NE.AND.EX P0, PT, RZ, UR5, PT, P0 ;  /* 0x00000005ff007c0c */ /* 0x000fda000bf05300 */
[----:B------:R-:W-:Y:S05]  /*8a40*/  @!P0 EXIT ;  /* 0x000000000000894d */ /* 0x000fea0003800000 */
[----:B------:R-:W-:Y:S05]  /*8a50*/  BRA `(.L_x_136) ;  /* 0x0000000000087947 */ /* 0x000fea0003800000 */
.L_x_135:
[----:B------:R-:W-:-:S13]  /*8a60*/  FSETP.NEU.AND P0, PT, R27, RZ, PT ;  /* 0x000000ff1b00720b */ /* 0x000fda0003f0d000 */
[----:B------:R-:W-:Y:S05]  /*8a70*/  @!P0 EXIT ;  /* 0x000000000000894d */ /* 0x000fea0003800000 */
.L_x_136:
[----:B------:R-:W-:Y:S05]  /*8a80*/  BSYNC.RECONVERGENT B0 ;  /* 0x0000000000007941 */ /* 0x000fea0003800200 */
.L_x_133:
[----:B------:R-:W2:Y:S01]  /*8a90*/  S2UR UR5, SR_CgaCtaId ;  /* 0x00000000000579c3 */ /* 0x000ea20000008800 */
[----:B------:R-:W-:Y:S01]  /*8aa0*/  ULEA UR4, UR46, UR44, 0x3 ;  /* 0x0000002c2e047291 */ /* 0x000fe2000f8e18ff */
[----:B------:R-:W-:-:S04]  /*8ab0*/  DEPBAR.LE SB0, 0x0 ;  /* 0x000080000000791a */ /* 0x000fc80000000000 */
[----:B------:R-:W-:-:S04]  /*8ac0*/  UIADD3 UR4, UPT, UPT, UR4, 0x50, URZ ;  /* 0x0000005004047890 */ /* 0x000fc8000fffe0ff */
[----:B--2---:R-:W-:-:S09]  /*8ad0*/  UPRMT UR4, UR5, 0x654, UR4 ;  /* 0x0000065405047896 */ /* 0x004fd20008000004 */
[----:B------:R-:W-:Y:S01]  /*8ae0*/  SYNCS.ARRIVE.TRANS64.RED.A1T0 RZ, [UR4], RZ ;  /* 0x000000ffffff79a7 */ /* 0x000fe20008100404 */
[----:B------:R-:W-:Y:S05]  /*8af0*/  EXIT ;  /* 0x000000000000794d */ /* 0x000fea0003800000 */
.L_x_24:
[----:B-1----:R1:W3:Y:S02]  /*8b00*/  SYNCS.PHASECHK.TRANS64.TRYWAIT P0, [R0+URZ+0xf0], R3 ;  /* 0x0000f003000075a7 */ /* 0x0022e400080011ff */
[----:B---3--:R-:W-:Y:S05]  /*8b10*/  @!P0 NANOSLEEP.SYNCS 0x989680 ;  /* 0x009896800000895d */ /* 0x008fea0003900000 */
[----:B------:R-:W3:Y:S02]  /*8b20*/  @!P0 SYNCS.PHASECHK.TRANS64 P0, [R0+URZ+0xf0], R3 ;  /* 0x0000f003000085a7 */ /* 0x000ee400080010ff */
[----:B---3--:R-:W-:Y:S05]  /*8b30*/  @!P0 BRA `(.L_x_24) ;  /* 0xfffffffc00f08947 */ /* 0x008fea000383ffff */
[----:B------:R-:W-:Y:S05]  /*8b40*/  BRA `(.L_x_137) ;  /* 0xffffff8c00bc7947 */ /* 0x000fea000383ffff */
.L_x_27:
[----:B-1----:R-:W-:-:S07]  /*8b50*/  MOV R0, UR33 ;  /* 0x0000002100007c02 */ /* 0x002fce0008000f00 */
.L_x_138:
[----:B-1----:R1:W3:Y:S02]  /*8b60*/  SYNCS.PHASECHK.TRANS64.TRYWAIT P0, [R0+URZ+0x18], R3 ;  /* 0x00001803000075a7 */ /* 0x0022e400080011ff */
[----:B---3--:R-:W-:Y:S05]  /*8b70*/  @!P0 NANOSLEEP.SYNCS 0x989680 ;  /* 0x009896800000895d */ /* 0x008fea0003900000 */
[----:B------:R-:W3:Y:S02]  /*8b80*/  @!P0 SYNCS.PHASECHK.TRANS64 P0, [R0+URZ+0x18], R3 ;  /* 0x00001803000085a7 */ /* 0x000ee400080010ff */
[----:B---3--:R-:W-:Y:S05]  /*8b90*/  @!P0 BRA `(.L_x_138) ;  /* 0xfffffffc00f08947 */ /* 0x008fea000383ffff */
[----:B------:R-:W-:Y:S05]  /*8ba0*/  BRA `(.L_x_26) ;  /* 0xffffff9000007947 */ /* 0x000fea000383ffff */
.L_x_34:
[----:B-1----:R-:W-:-:S07]  /*8bb0*/  MOV R0, UR17 ;  /* 0x0000001100007c02 */ /* 0x002fce0008000f00 */
.L_x_139:
[----:B-1----:R1:W3:Y:S02]  /*8bc0*/  SYNCS.PHASECHK.TRANS64.TRYWAIT P0, [R0+URZ+0x18], R3 ;  /* 0x00001803000075a7 */ /* 0x0022e400080011ff */
[----:B---3--:R-:W-:Y:S05]  /*8bd0*/  @!P0 NANOSLEEP.SYNCS 0x989680 ;  /* 0x009896800000895d */ /* 0x008fea0003900000 */
[----:B------:R-:W3:Y:S02]  /*8be0*/  @!P0 SYNCS.PHASECHK.TRANS64 P0, [R0+URZ+0x18], R3 ;  /* 0x00001803000085a7 */ /* 0x000ee400080010ff */
[----:B---3--:R-:W-:Y:S05]  /*8bf0*/  @!P0 BRA `(.L_x_139) ;  /* 0xfffffffc00f08947 */ /* 0x008fea000383ffff */
[----:B------:R-:W-:Y:S05]  /*8c00*/  BRA `(.L_x_33) ;  /* 0xffffff9000c87947 */ /* 0x000fea000383ffff */
.L_x_39:
[----:B-1----:R1:W3:Y:S02]  /*8c10*/  SYNCS.PHASECHK.TRANS64.TRYWAIT P0, [R3+URZ+0x80], R0 ;  /* 0x00008000030075a7 */ /* 0x0022e400080011ff */
[----:B---3--:R-:W-:Y:S05]  /*8c20*/  @!P0 NANOSLEEP.SYNCS 0x989680 ;  /* 0x009896800000895d */ /* 0x008fea0003900000 */
[----:B------:R-:W3:Y:S02]  /*8c30*/  @!P0 SYNCS.PHASECHK.TRANS64 P0, [R3+URZ+0x80], R0 ;  /* 0x00008000030085a7 */ /* 0x000ee400080010ff */
[----:B---3--:R-:W-:Y:S05]  /*8c40*/  @!P0 BRA `(.L_x_39) ;  /* 0xfffffffc00f08947 */ /* 0x008fea000383ffff */
[----:B------:R-:W-:Y:S05]  /*8c50*/  BRA `(.L_x_140) ;  /* 0xffffff9400687947 */ /* 0x000fea000383ffff */
.L_x_43:
[----:B-1----:R-:W-:-:S07]  /*8c60*/  MOV R0, UR4 ;  /* 0x0000000400007c02 */ /* 0x002fce0008000f00 */
.L_x_141:
[----:B-1----:R1:W3:Y:S02]  /*8c70*/  SYNCS.PHASECHK.TRANS64.TRYWAIT P0, [R0+URZ], R3 ;  /* 0x00000003000075a7 */ /* 0x0022e400080011ff */
[----:B---3--:R-:W-:Y:S05]  /*8c80*/  @!P0 NANOSLEEP.SYNCS 0x989680 ;  /* 0x009896800000895d */ /* 0x008fea0003900000 */
[----:B------:R-:W3:Y:S02]  /*8c90*/  @!P0 SYNCS.PHASECHK.TRANS64 P0, [R0+URZ], R3 ;  /* 0x00000003000085a7 */ /* 0x000ee400080010ff */
[----:B---3--:R-:W-:Y:S05]  /*8ca0*/  @!P0 BRA `(.L_x_141) ;  /* 0xfffffffc00f08947 */ /* 0x008fea000383ffff */
[----:B------:R-:W-:Y:S05]  /*8cb0*/  BRA `(.L_x_142) ;  /* 0xffffff9c00147947 */ /* 0x000fea000383ffff */
.L_x_44:
[----:B------:R-:W-:-:S07]  /*8cc0*/  MOV R0, UR5 ;  /* 0x0000000500007c02 */ /* 0x000fce0008000f00 */
.L_x_143:
[----:B-1----:R1:W3:Y:S02]  /*8cd0*/  SYNCS.PHASECHK.TRANS64.TRYWAIT P0, [R0+URZ], R3 ;  /* 0x00000003000075a7 */ /* 0x0022e400080011ff */
[----:B---3--:R-:W-:Y:S05]  /*8ce0*/  @!P0 NANOSLEEP.SYNCS 0x989680 ;  /* 0x009896800000895d */ /* 0x008fea0003900000 */
[----:B------:R-:W3:Y:S02]  /*8cf0*/  @!P0 SYNCS.PHASECHK.TRANS64 P0, [R0+URZ], R3 ;  /* 0x00000003000085a7 */ /* 0x000ee400080010ff */
[----:B---3--:R-:W-:Y:S05]  /*8d00*/  @!P0 BRA `(.L_x_143) ;  /* 0xfffffffc00f08947 */ /* 0x008fea000383ffff */
[----:B------:R-:W-:Y:S05]  /*8d10*/  BRA `(.L_x_144) ;  /* 0xffffff9c00207947 */ /* 0x000fea000383ffff */
.L_x_47:
[----:B--2---:R2:W3:Y:S02]  /*8d20*/  SYNCS.PHASECHK.TRANS64.TRYWAIT P0, [R2+URZ+0xe0], R5 ;  /* 0x0000e005020075a7 */ /* 0x0044e400080011ff */
[----:B---3--:R-:W-:Y:S05]  /*8d30*/  @!P0 NANOSLEEP.SYNCS 0x989680 ;  /* 0x009896800000895d */ /* 0x008fea0003900000 */
[----:B------:R-:W3:Y:S02]  /*8d40*/  @!P0 SYNCS.PHASECHK.TRANS64 P0, [R2+URZ+0xe0], R5 ;  /* 0x0000e005020085a7 */ /* 0x000ee400080010ff */
[----:B---3--:R-:W-:Y:S05]  /*8d50*/  @!P0 BRA `(.L_x_47) ;  /* 0xfffffffc00f08947 */ /* 0x008fea000383ffff */
[----:B------:R-:W-:Y:S05]  /*8d60*/  BRA `(.L_x_145) ;  /* 0xffffff9c00847947 */ /* 0x000fea000383ffff */
.L_x_48:
[----:B------:R-:W-:-:S07]  /*8d70*/  MOV R2, UR4 ;  /* 0x0000000400027c02 */ /* 0x000fce0008000f00 */
.L_x_146:
[----:B--2---:R2:W3:Y:S02]  /*8d80*/  SYNCS.PHASECHK.TRANS64.TRYWAIT P0, [R2+URZ+0x90], R5 ;  /* 0x00009005020075a7 */ /* 0x0044e400080011ff */
[----:B---3--:R-:W-:Y:S05]  /*8d90*/  @!P0 NANOSLEEP.SYNCS 0x989680 ;  /* 0x009896800000895d */ /* 0x008fea0003900000 */
[----:B------:R-:W3:Y:S02]  /*8da0*/  @!P0 SYNCS.PHASECHK.TRANS64 P0, [R2+URZ+0x90], R5 ;  /* 0x00009005020085a7 */ /* 0x000ee400080010ff */
[----:B---3--:R-:W-:Y:S05]  /*8db0*/  @!P0 BRA `(.L_x_146) ;  /* 0xfffffffc00f08947 */ /* 0x008fea000383ffff */
[----:B------:R-:W-:Y:S05]  /*8dc0*/  BRA `(.L_x_147) ;  /* 0xffffff9c00947947 */ /* 0x000fea000383ffff */
.L_x_49:
[----:B--2---:R2:W3:Y:S02]  /*8dd0*/  SYNCS.PHASECHK.TRANS64.TRYWAIT P1, [R2+URZ+0x80], R5 ;  /* 0x00008005020075a7 */ /* 0x0044e400080211ff */
[----:B---3--:R-:W-:Y:S05]  /*8de0*/  @!P1 NANOSLEEP.SYNCS 0x989680 ;  /* 0x009896800000995d */ /* 0x008fea0003900000 */
[----:B------:R-:W3:Y:S02]  /*8df0*/  @!P1 SYNCS.PHASECHK.TRANS64 P1, [R2+URZ+0x80], R5 ;  /* 0x00008005020095a7 */ /* 0x000ee400080210ff */
[----:B---3--:R-:W-:Y:S05]  /*8e00*/  @!P1 BRA `(.L_x_49) ;  /* 0xfffffffc00f09947 */ /* 0x008fea000383ffff */
[----:B------:R-:W-:Y:S05]  /*8e10*/  BRA `(.L_x_148) ;  /* 0xffffff9c00c47947 */ /* 0x000fea000383ffff */
.L_x_52:
[----:B------:R-:W-:-:S07]  /*8e20*/  MOV R0, UR4 ;  /* 0x0000000400007c02 */ /* 0x000fce0008000f00 */
.L_x_149:
[----:B--2---:R2:W3:Y:S02]  /*8e30*/  SYNCS.PHASECHK.TRANS64.TRYWAIT P0, [R0+URZ+0x90], R3 ;  /* 0x00009003000075a7 */ /* 0x0044e400080011ff */
[----:B---3--:R-:W-:Y:S05]  /*8e40*/  @!P0 NANOSLEEP.SYNCS 0x989680 ;  /* 0x009896800000895d */ /* 0x008fea0003900000 */
[----:B------:R-:W3:Y:S02]  /*8e50*/  @!P0 SYNCS.PHASECHK.TRANS64 P0, [R0+URZ+0x90], R3 ;  /* 0x00009003000085a7 */ /* 0x000ee400080010ff */
[----:B---3--:R-:W-:Y:S05]  /*8e60*/  @!P0 BRA `(.L_x_149) ;  /* 0xfffffffc00f08947 */ /* 0x008fea000383ffff */
[----:B------:R-:W-:Y:S05]  /*8e70*/  BRA `(.L_x_51) ;  /* 0xffffffa000187947 */ /* 0x000fea000383ffff */
.L_x_59:
[----:B-1----:R1:W2:Y:S02]  /*8e80*/  SYNCS.PHASECHK.TRANS64.TRYWAIT P1, [R0+URZ+0x80], R5 ;  /* 0x00008005000075a7 */ /* 0x0022a400080211ff */
[----:B--2---:R-:W-:Y:S05]  /*8e90*/  @!P1 NANOSLEEP.SYNCS 0x989680 ;  /* 0x009896800000995d */ /* 0x004fea0003900000 */
[----:B------:R-:W2:Y:S02]  /*8ea0*/  @!P1 SYNCS.PHASECHK.TRANS64 P1, [R0+URZ+0x80], R5 ;  /* 0x00008005000095a7 */ /* 0x000ea400080210ff */
[----:B--2---:R-:W-:Y:S05]  /*8eb0*/  @!P1 BRA `(.L_x_59) ;  /* 0xfffffffc00f09947 */ /* 0x004fea000383ffff */
[----:B------:R-:W-:Y:S05]  /*8ec0*/  BRA `(.L_x_150) ;  /* 0xffffffa400907947 */ /* 0x000fea000383ffff */
.L_x_60:
[----:B------:R-:W-:-:S07]  /*8ed0*/  MOV R3, UR31 ;  /* 0x0000001f00037c02 */ /* 0x000fce0008000f00 */
.L_x_151:
[----:B-1----:R1:W2:Y:S02]  /*8ee0*/  SYNCS.PHASECHK.TRANS64.TRYWAIT P0, [R3+URZ+0xc0], R0 ;  /* 0x0000c000030075a7 */ /* 0x0022a400080011ff */
[----:B--2---:R-:W-:Y:S05]  /*8ef0*/  @!P0 NANOSLEEP.SYNCS 0x989680 ;  /* 0x009896800000895d */ /* 0x004fea0003900000 */
[----:B------:R-:W2:Y:S02]  /*8f00*/  @!P0 SYNCS.PHASECHK.TRANS64 P0, [R3+URZ+0xc0], R0 ;  /* 0x0000c000030085a7 */ /* 0x000ea400080010ff */
[----:B--2---:R-:W-:Y:S05]  /*8f10*/  @!P0 BRA `(.L_x_151) ;  /* 0xfffffffc00f08947 */ /* 0x004fea000383ffff */
[----:B------:R-:W-:Y:S05]  /*8f20*/  BRA `(.L_x_152) ;  /* 0xffffffa400e07947 */ /* 0x000fea000383ffff */
.L_x_63:
[----:B------:R-:W-:Y:S07]  /*8f30*/  MOV R0, UR5 ;  /* 0x0000000500007c02 */ /* 0x000fee0008000f00 */
.L_x_153:
[----:B-1----:R1:W2:Y:S02]  /*8f40*/  SYNCS.PHASECHK.TRANS64.TRYWAIT P0, [R0+URZ], R3 ;  /* 0x00000003000075a7 */ /* 0x0022a400080011ff */
[----:B--2---:R-:W-:Y:S05]  /*8f50*/  @!P0 NANOSLEEP.SYNCS 0x989680 ;  /* 0x009896800000895d */ /* 0x004fea0003900000 */
[----:B------:R-:W2:Y:S02]  /*8f60*/  @!P0 SYNCS.PHASECHK.TRANS64 P0, [R0+URZ], R3 ;  /* 0x00000003000085a7 */ /* 0x000ea400080010ff */
[----:B--2---:R-:W-:Y:S05]  /*8f70*/  @!P0 BRA `(.L_x_153) ;  /* 0xfffffffc00f08947 */ /* 0x004fea000383ffff */
[----:B------:R-:W-:Y:S05]  /*8f80*/  BRA `(.L_x_62) ;  /* 0xffffffa400fc7947 */ /* 0x000fea000383ffff */
.L_x_66:
[----:B------:R-:W-:-:S07]  /*8f90*/  MOV R0, UR4 ;  /* 0x0000000400007c02 */ /* 0x000fce0008000f00 */
.L_x_154:
[----:B--2---:R2:W4:Y:S02]  /*8fa0*/  SYNCS.PHASECHK.TRANS64.TRYWAIT P0, [R0+URZ], R3 ;  /* 0x00000003000075a7 */ /* 0x00452400080011ff */
[----:B----4-:R-:W-:Y:S05]  /*8fb0*/  @!P0 NANOSLEEP.SYNCS 0x989680 ;  /* 0x009896800000895d */ /* 0x010fea0003900000 */
[----:B------:R-:W4:Y:S02]  /*8fc0*/  @!P0 SYNCS.PHASECHK.TRANS64 P0, [R0+URZ], R3 ;  /* 0x00000003000085a7 */ /* 0x000f2400080010ff */
[----:B----4-:R-:W-:Y:S05]  /*8fd0*/  @!P0 BRA `(.L_x_154) ;  /* 0xfffffffc00f08947 */ /* 0x010fea000383ffff */
[----:B------:R-:W-:Y:S05]  /*8fe0*/  BRA `(.L_x_155) ;  /* 0xffffffa800d87947 */ /* 0x000fea000383ffff */
.L_x_67:
[----:B------:R-:W-:-:S07]  /*8ff0*/  MOV R0, UR5 ;  /* 0x0000000500007c02 */ /* 0x000fce0008000f00 */
.L_x_156:
[----:B-1----:R1:W2:Y:S02]  /*9000*/  SYNCS.PHASECHK.TRANS64.TRYWAIT P0, [R0+URZ], R3 ;  /* 0x00000003000075a7 */ /* 0x0022a400080011ff */
[----:B--2---:R-:W-:Y:S05]  /*9010*/  @!P0 NANOSLEEP.SYNCS 0x989680 ;  /* 0x009896800000895d */ /* 0x004fea0003900000 */
[----:B------:R-:W2:Y:S02]  /*9020*/  @!P0 SYNCS.PHASECHK.TRANS64 P0, [R0+URZ], R3 ;  /* 0x00000003000085a7 */ /* 0x000ea400080010ff */
[----:B--2---:R-:W-:Y:S05]  /*9030*/  @!P0 BRA `(.L_x_156) ;  /* 0xfffffffc00f08947 */ /* 0x004fea000383ffff */
[----:B------:R-:W-:Y:S05]  /*9040*/  BRA `(.L_x_157) ;  /* 0xffffffa800e47947 */ /* 0x000fea000383ffff */
.L_x_68:
[----:B------:R-:W-:-:S07]  /*9050*/  MOV R0, UR5 ;  /* 0x0000000500007c02 */ /* 0x000fce0008000f00 */
.L_x_158:
[----:B-1----:R1:W2:Y:S02]  /*9060*/  SYNCS.PHASECHK.TRANS64.TRYWAIT P0, [R0+URZ], R3 ;  /* 0x00000003000075a7 */ /* 0x0022a400080011ff */
[----:B--2---:R-:W-:Y:S05]  /*9070*/  @!P0 NANOSLEEP.SYNCS 0x989680 ;  /* 0x009896800000895d */ /* 0x004fea0003900000 */
[----:B------:R-:W2:Y:S02]  /*9080*/  @!P0 SYNCS.PHASECHK.TRANS64 P0, [R0+URZ], R3 ;  /* 0x00000003000085a7 */ /* 0x000ea400080010ff */
[----:B--2---:R-:W-:Y:S05]  /*9090*/  @!P0 BRA `(.L_x_158) ;  /* 0xfffffffc00f08947 */ /* 0x004fea000383ffff */
[----:B------:R-:W-:Y:S05]  /*90a0*/  BRA `(.L_x_159) ;  /* 0xffffffa800f07947 */ /* 0x000fea000383ffff */
.L_x_69:
[----:B------:R-:W-:-:S07]  /*90b0*/  MOV R0, UR4 ;  /* 0x0000000400007c02 */ /* 0x000fce0008000f00 */
.L_x_160:
[----:B-1----:R1:W2:Y:S02]  /*90c0*/  SYNCS.PHASECHK.TRANS64.TRYWAIT P0, [R0+URZ], R3 ;  /* 0x00000003000075a7 */ /* 0x0022a400080011ff */
[----:B--2---:R-:W-:Y:S05]  /*90d0*/  @!P0 NANOSLEEP.SYNCS 0x989680 ;  /* 0x009896800000895d */ /* 0x004fea0003900000 */
[----:B------:R-:W2:Y:S02]  /*90e0*/  @!P0 SYNCS.PHASECHK.TRANS64 P0, [R0+URZ], R3 ;  /* 0x00000003000085a7 */ /* 0x000ea400080010ff */
[----:B--2---:R-:W-:Y:S05]  /*90f0*/  @!P0 BRA `(.L_x_160) ;  /* 0xfffffffc00f08947 */ /* 0x004fea000383ffff */
[----:B------:R-:W-:Y:S05]  /*9100*/  BRA `(.L_x_161) ;  /* 0xffffffa800fc7947 */ /* 0x000fea000383ffff */
.L_x_74:
[----:B--2---:R2:W3:Y:S02]  /*9110*/  SYNCS.PHASECHK.TRANS64.TRYWAIT P0, [R12+URZ+0x80], R9 ;  /* 0x000080090c0075a7 */ /* 0x0044e400080011ff */
[----:B---3--:R-:W-:Y:S05]  /*9120*/  @!P0 NANOSLEEP.SYNCS 0x989680 ;  /* 0x009896800000895d */ /* 0x008fea0003900000 */
[----:B------:R-:W3:Y:S02]  /*9130*/  @!P0 SYNCS.PHASECHK.TRANS64 P0, [R12+URZ+0x80], R9 ;  /* 0x000080090c0085a7 */ /* 0x000ee400080010ff */
[----:B---3--:R-:W-:Y:S05]  /*9140*/  @!P0 BRA `(.L_x_74) ;  /* 0xfffffffc00f08947 */ /* 0x008fea000383ffff */
[----:B------:R-:W-:Y:S05]  /*9150*/  BRA `(.L_x_162) ;  /* 0xffffffb0002c7947 */ /* 0x000fea000383ffff */
.L_x_77:
[----:B------:R-:W-:Y:S07]  /*9160*/  MOV R0, UR21 ;  /* 0x0000001500007c02 */ /* 0x000fee0008000f00 */
.L_x_163:
[----:B--2---:R2:W3:Y:S02]  /*9170*/  SYNCS.PHASECHK.TRANS64.TRYWAIT P2, [R0+URZ+0x78], R11 ;  /* 0x0000780b000075a7 */ /* 0x0044e400080411ff */
[----:B---3--:R-:W-:Y:S05]  /*9180*/  @!P2 NANOSLEEP.SYNCS 0x989680 ;  /* 0x009896800000a95d */ /* 0x008fea0003900000 */
[----:B------:R-:W3:Y:S02]  /*9190*/  @!P2 SYNCS.PHASECHK.TRANS64 P2, [R0+URZ+0x78], R11 ;  /* 0x0000780b0000a5a7 */ /* 0x000ee400080410ff */
[----:B---3--:R-:W-:Y:S05]  /*91a0*/  @!P2 BRA `(.L_x_163) ;  /* 0xfffffffc00f0a947 */ /* 0x008fea000383ffff */
[----:B------:R-:W-:Y:S05]  /*91b0*/  BRA `(.L_x_76) ;  /* 0xffffffb400947947 */ /* 0x000fea000383ffff */
.L_x_80:
[----:B--2---:R-:W-:Y:S07]  /*91c0*/  MOV R0, UR21 ;  /* 0x0000001500007c02 */ /* 0x004fee0008000f00 */
.L_x_164:
[----:B--2---:R2:W3:Y:S02]  /*91d0*/  SYNCS.PHASECHK.TRANS64.TRYWAIT P0, [R0+URZ+0x50], R9 ;  /* 0x00005009000075a7 */ /* 0x0044e400080011ff */
[----:B---3--:R-:W-:Y:S05]  /*91e0*/  @!P0 NANOSLEEP.SYNCS 0x989680 ;  /* 0x009896800000895d */ /* 0x008fea0003900000 */
[----:B------:R-:W3:Y:S02]  /*91f0*/  @!P0 SYNCS.PHASECHK.TRANS64 P0, [R0+URZ+0x50], R9 ;  /* 0x00005009000085a7 */ /* 0x000ee400080010ff */
[----:B---3--:R-:W-:Y:S05]  /*9200*/  @!P0 BRA `(.L_x_164) ;  /* 0xfffffffc00f08947 */ /* 0x008fea000383ffff */
[----:B------:R-:W-:Y:S05]  /*9210*/  BRA `(.L_x_165) ;  /* 0xffffffb400f07947 */ /* 0x000fea000383ffff */
.L_x_81:
[----:B------:R-:W-:Y:S07]  /*9220*/  MOV R0, UR21 ;  /* 0x0000001500007c02 */ /* 0x000fee0008000f00 */
.L_x_166:
[----:B--2---:R2:W3:Y:S02]  /*9230*/  SYNCS.PHASECHK.TRANS64.TRYWAIT P0, [R0+URZ+0x58], R9 ;  /* 0x00005809000075a7 */ /* 0x0044e400080011ff */
[----:B---3--:R-:W-:Y:S05]  /*9240*/  @!P0 NANOSLEEP.SYNCS 0x989680 ;  /* 0x009896800000895d */ /* 0x008fea0003900000 */
[----:B------:R-:W3:Y:S02]  /*9250*/  @!P0 SYNCS.PHASECHK.TRANS64 P0, [R0+URZ+0x58], R9 ;  /* 0x00005809000085a7 */ /* 0x000ee400080010ff */
[----:B---3--:R-:W-:Y:S05]  /*9260*/  @!P0 BRA `(.L_x_166) ;  /* 0xfffffffc00f08947 */ /* 0x008fea000383ffff */
[----:B------:R-:W-:Y:S05]  /*9270*/  BRA `(.L_x_167) ;  /* 0xffffffb800287947 */ /* 0x000fea000383ffff */
.L_x_82:
[----:B------:R-:W-:Y:S07]  /*9280*/  MOV R0, UR21 ;  /* 0x0000001500007c02 */ /* 0x000fee0008000f00 */
.L_x_168:
[----:B--2---:R2:W3:Y:S02]  /*9290*/  SYNCS.PHASECHK.TRANS64.TRYWAIT P0, [R0+URZ+0x60], R9 ;  /* 0x00006009000075a7 */ /* 0x0044e400080011ff */
[----:B---3--:R-:W-:Y:S05]  /*92a0*/  @!P0 NANOSLEEP.SYNCS 0x989680 ;  /* 0x009896800000895d */ /* 0x008fea0003900000 */
[----:B------:R-:W3:Y:S02]  /*92b0*/  @!P0 SYNCS.PHASECHK.TRANS64 P0, [R0+URZ+0x60], R9 ;  /* 0x00006009000085a7 */ /* 0x000ee400080010ff */
[----:B---3--:R-:W-:Y:S05]  /*92c0*/  @!P0 BRA `(.L_x_168) ;  /* 0xfffffffc00f08947 */ /* 0x008fea000383ffff */
[----:B------:R-:W-:Y:S05]  /*92d0*/  BRA `(.L_x_169) ;  /* 0xffffffb8006c7947 */ /* 0x000fea000383ffff */
.L_x_83:
[----:B------:R-:W-:Y:S07]  /*92e0*/  MOV R0, UR21 ;  /* 0x0000001500007c02 */ /* 0x000fee0008000f00 */
.L_x_170:
[----:B--2---:R2:W3:Y:S02]  /*92f0*/  SYNCS.PHASECHK.TRANS64.TRYWAIT P0, [R0+URZ+0x68], R9 ;  /* 0x00006809000075a7 */ /* 0x0044e400080011ff */
[----:B---3--:R-:W-:Y:S05]  /*9300*/  @!P0 NANOSLEEP.SYNCS 0x989680 ;  /* 0x009896800000895d */ /* 0x008fea0003900000 */
[----:B------:R-:W3:Y:S02]  /*9310*/  @!P0 SYNCS.PHASECHK.TRANS64 P0, [R0+URZ+0x68], R9 ;  /* 0x00006809000085a7 */ /* 0x000ee400080010ff */
[----:B---3--:R-:W-:Y:S05]  /*9320*/  @!P0 BRA `(.L_x_170) ;  /* 0xfffffffc00f08947 */ /* 0x008fea000383ffff */
[----:B------:R-:W-:Y:S05]  /*9330*/  BRA `(.L_x_171) ;  /* 0xffffffb800ac7947 */ /* 0x000fea000383ffff */
.L_x_85:
[----:B------:R-:W-:-:S07]  /*9340*/  MOV R0, UR21 ;  /* 0x0000001500007c02 */ /* 0x000fce0008000f00 */
.L_x_172:
[----:B---3--:R3:W4:Y:S02]  /*9350*/  SYNCS.PHASECHK.TRANS64.TRYWAIT P0, [R0+URZ+0x50], R3 ;  /* 0x00005003000075a7 */ /* 0x00872400080011ff */
[----:B----4-:R-:W-:Y:S05]  /*9360*/  @!P0 NANOSLEEP.SYNCS 0x989680 ;  /* 0x009896800000895d */ /* 0x010fea0003900000 */
[----:B------:R-:W4:Y:S02]  /*9370*/  @!P0 SYNCS.PHASECHK.TRANS64 P0, [R0+URZ+0x50], R3 ;  /* 0x00005003000085a7 */ /* 0x000f2400080010ff */
[----:B----4-:R-:W-:Y:S05]  /*9380*/  @!P0 BRA `(.L_x_172) ;  /* 0xfffffffc00f08947 */ /* 0x010fea000383ffff */
[----:B------:R-:W-:Y:S05]  /*9390*/  BRA `(.L_x_173) ;  /* 0xffffffbc00247947 */ /* 0x000fea000383ffff */
.L_x_86:
[----:B---3--:R-:W-:-:S07]  /*93a0*/  MOV R0, UR21 ;  /* 0x0000001500007c02 */ /* 0x008fce0008000f00 */
.L_x_174:
[----:B---3--:R3:W4:Y:S02]  /*93b0*/  SYNCS.PHASECHK.TRANS64.TRYWAIT P0, [R0+URZ+0x58], R3 ;  /* 0x00005803000075a7 */ /* 0x00872400080011ff */
[----:B----4-:R-:W-:Y:S05]  /*93c0*/  @!P0 NANOSLEEP.SYNCS 0x989680 ;  /* 0x009896800000895d */ /* 0x010fea0003900000 */
[----:B------:R-:W4:Y:S02]  /*93d0*/  @!P0 SYNCS.PHASECHK.TRANS64 P0, [R0+URZ+0x58], R3 ;  /* 0x00005803000085a7 */ /* 0x000f2400080010ff */
[----:B----4-:R-:W-:Y:S05]  /*93e0*/  @!P0 BRA `(.L_x_174) ;  /* 0xfffffffc00f08947 */ /* 0x010fea000383ffff */
[----:B------:R-:W-:Y:S05]  /*93f0*/  BRA `(.L_x_175) ;  /* 0xffffffbc00147947 */ /* 0x000fea000383ffff */
.L_x_87:
[----:B---3--:R-:W-:-:S07]  /*9400*/  MOV R0, UR21 ;  /* 0x0000001500007c02 */ /* 0x008fce0008000f00 */
.L_x_176:
[----:B---3--:R3:W4:Y:S02]  /*9410*/  SYNCS.PHASECHK.TRANS64.TRYWAIT P0, [R0+URZ+0x60], R3 ;  /* 0x00006003000075a7 */ /* 0x00872400080011ff */
[----:B----4-:R-:W-:Y:S05]  /*9420*/  @!P0 NANOSLEEP.SYNCS 0x989680 ;  /* 0x009896800000895d */ /* 0x010fea0003900000 */
[----:B------:R-:W4:Y:S02]  /*9430*/  @!P0 SYNCS.PHASECHK.TRANS64 P0, [R0+URZ+0x60], R3 ;  /* 0x00006003000085a7 */ /* 0x000f2400080010ff */
[----:B----4-:R-:W-:Y:S05]  /*9440*/  @!P0 BRA `(.L_x_176) ;  /* 0xfffffffc00f08947 */ /* 0x010fea000383ffff */
[----:B------:R-:W-:Y:S05]  /*9450*/  BRA `(.L_x_177) ;  /* 0xffffffbc00047947 */ /* 0x000fea000383ffff */
.L_x_89:
[----:B-1----:R1:W2:Y:S02]  /*9460*/  SYNCS.PHASECHK.TRANS64.TRYWAIT P0, [R3+URZ+0x80], R0 ;  /* 0x00008000030075a7 */ /* 0x0022a400080011ff */
[----:B--2---:R-:W-:Y:S05]  /*9470*/  @!P0 NANOSLEEP.SYNCS 0x989680 ;  /* 0x009896800000895d */ /* 0x004fea0003900000 */
[----:B------:R-:W2:Y:S02]  /*9480*/  @!P0 SYNCS.PHASECHK.TRANS64 P0, [R3+URZ+0x80], R0 ;  /* 0x00008000030085a7 */ /* 0x000ea400080010ff */
[----:B--2---:R-:W-:Y:S05]  /*9490*/  @!P0 BRA `(.L_x_89) ;  /* 0xfffffffc00f08947 */ /* 0x004fea000383ffff */
[----:B------:R-:W-:Y:S05]  /*94a0*/  BRA `(.L_x_178) ;  /* 0xffffffbc00d47947 */ /* 0x000fea000383ffff */
.L_x_100:
[----:B-1----:R-:W-:Y:S04]  /*94b0*/  MOV R0, UR44 ;  /* 0x0000002c00007c02 */ /* 0x002fe80008000f00 */
[----:B------:R1:W2:Y:S03]  /*94c0*/  SYNCS.PHASECHK.TRANS64.TRYWAIT P1, [R0+URZ+0x30], R5 ;  /* 0x00003005000075a7 */ /* 0x0002a600080211ff */
[----:B--2---:R-:W-:Y:S05]  /*94d0*/  @!P1 NANOSLEEP.SYNCS 0x989680 ;  /* 0x009896800000995d */ /* 0x004fea0003900000 */
[----:B------:R-:W2:Y:S02]  /*94e0*/  @!P1 SYNCS.PHASECHK.TRANS64 P1, [R0+URZ+0x30], R5 ;  /* 0x00003005000095a7 */ /* 0x000ea400080210ff */
[----:B--2---:R-:W-:Y:S05]  /*94f0*/  @!P1 BRA `(.L_x_100) ;  /* 0xfffffffc00ec9947 */ /* 0x004fea000383ffff */
[----:B------:R-:W-:Y:S05]  /*9500*/  BRA `(.L_x_99) ;  /* 0xffffffcc00687947 */ /* 0x000fea000383ffff */
.L_x_102:
[----:B-1----:R1:W4:Y:S02]  /*9510*/  SYNCS.PHASECHK.TRANS64.TRYWAIT P0, [R80+URZ+0xa0], R3 ;  /* 0x0000a003500075a7 */ /* 0x00232400080011ff */
[----:B----4-:R-:W-:Y:S05]  /*9520*/  @!P0 NANOSLEEP.SYNCS 0x989680 ;  /* 0x009896800000895d */ /* 0x010fea0003900000 */
[----:B------:R-:W4:Y:S02]  /*9530*/  @!P0 SYNCS.PHASECHK.TRANS64 P0, [R80+URZ+0xa0], R3 ;  /* 0x0000a003500085a7 */ /* 0x000f2400080010ff */
[----:B----4-:R-:W-:Y:S05]  /*9540*/  @!P0 BRA `(.L_x_102) ;  /* 0xfffffffc00f08947 */ /* 0x010fea000383ffff */
[----:B------:R-:W-:Y:S05]  /*9550*/  BRA `(.L_x_101) ;  /* 0xffffffcc00947947 */ /* 0x000fea000383ffff */
.L_x_111:
[----:B-1----:R1:W2:Y:S02]  /*9560*/  SYNCS.PHASECHK.TRANS64.TRYWAIT P0, [R3+URZ+0x30], R0 ;  /* 0x00003000030075a7 */ /* 0x0022a400080011ff */
[----:B--2---:R-:W-:Y:S05]  /*9570*/  @!P0 NANOSLEEP.SYNCS 0x989680 ;  /* 0x009896800000895d */ /* 0x004fea0003900000 */
[----:B------:R-:W2:Y:S02]  /*9580*/  @!P0 SYNCS.PHASECHK.TRANS64 P0, [R3+URZ+0x30], R0 ;  /* 0x00003000030085a7 */ /* 0x000ea400080010ff */
[----:B--2---:R-:W-:Y:S05]  /*9590*/  @!P0 BRA `(.L_x_111) ;  /* 0xfffffffc00f08947 */ /* 0x004fea000383ffff */
[----:B------:R-:W-:Y:S05]  /*95a0*/  BRA `(.L_x_110) ;  /* 0xffffffd400b87947 */ /* 0x000fea000383ffff */
.L_x_119:
[----:B-1----:R1:W3:Y:S02]  /*95b0*/  SYNCS.PHASECHK.TRANS64.TRYWAIT P0, [R89+URZ+0x30], R4 ;  /* 0x00003004590075a7 */ /* 0x0022e400080011ff */
[----:B---3--:R-:W-:Y:S05]  /*95c0*/  @!P0 NANOSLEEP.SYNCS 0x989680 ;  /* 0x009896800000895d */ /* 0x008fea0003900000 */
[----:B------:R-:W3:Y:S02]  /*95d0*/  @!P0 SYNCS.PHASECHK.TRANS64 P0, [R89+URZ+0x30], R4 ;  /* 0x00003004590085a7 */ /* 0x000ee400080010ff */
[----:B---3--:R-:W-:Y:S05]  /*95e0*/  @!P0 BRA `(.L_x_119) ;  /* 0xfffffffc00f08947 */ /* 0x008fea000383ffff */
[----:B------:R-:W-:Y:S05]  /*95f0*/  BRA `(.L_x_118) ;  /* 0xffffffe000007947 */ /* 0x000fea000383ffff */
.L_x_127:
[----:B-1----:R1:W3:Y:S02]  /*9600*/  SYNCS.PHASECHK.TRANS64.TRYWAIT P0, [R92+URZ+0x30], R3 ;  /* 0x000030035c0075a7 */ /* 0x0022e400080011ff */
[----:B---3--:R-:W-:Y:S05]  /*9610*/  @!P0 NANOSLEEP.SYNCS 0x989680 ;  /* 0x009896800000895d */ /* 0x008fea0003900000 */
[----:B------:R-:W3:Y:S02]  /*9620*/  @!P0 SYNCS.PHASECHK.TRANS64 P0, [R92+URZ+0x30], R3 ;  /* 0x000030035c0085a7 */ /* 0x000ee400080010ff */
[----:B---3--:R-:W-:Y:S05]  /*9630*/  @!P0 BRA `(.L_x_127) ;  /* 0xfffffffc00f08947 */ /* 0x008fea000383ffff */
[----:B------:R-:W-:Y:S05]  /*9640*/  BRA `(.L_x_126) ;  /* 0xffffffe800447947 */ /* 0x000fea000383ffff */
        .weak           $__internal_0_$__cuda_sm10x_tcgen05_guardrail_trap_col_being_dealloced_not_returned_by_alloc
        .type           $__internal_0_$__cuda_sm10x_tcgen05_guardrail_trap_col_being_dealloced_not_returned_by_alloc,@function
        .size           $__internal_0_$__cuda_sm10x_tcgen05_guardrail_trap_col_being_dealloced_not_returned_by_alloc,($__internal_1_$__cuda_sm10x_tcgen05_guardrail_trap_phase_invalid_during_alloc - $__internal_0_$__cuda_sm10x_tcgen05_guardrail_trap_col_being_dealloced_not_returned_by_alloc)
$__internal_0_$__cuda_sm10x_tcgen05_guardrail_trap_col_being_dealloced_not_returned_by_alloc:
[----:B------:R-:W-:Y:S05]  /*9650*/  BPT.TRAP 0x1 ;  /* 0x000000040000795c */ /* 0x000fea0000300000 */
[----:B------:R-:W-:-:S04]  /*9660*/  HFMA2 R3, -RZ, RZ, 0, 0 ;  /* 0x00000000ff037431 */ /* 0x000fc800000001ff */
[----:B------:R-:W-:Y:S05]  /*9670*/  RET.REL.NODEC R2 `(_ZN7cutlass13device_kernelINS_4gemm6kernel13GemmUniversalIN4cute5tupleIJiiiiEEENS1_10collective13CollectiveMmaINS1_35MainloopSm100TmaUmmaWarpSpecializedILi3ELi2ELi4ENS5_IJNS4_1CILi2EEESB_NSA_ILi1EEEEEEEENS5_IJNSA_ILi64EEENSA_ILi128EEENSA_ILi32EEEEEENS_10tfloat32_tENS5_IJlSC_lEEESJ_SK_NS4_8TiledMMAINS4_8MMA_AtomIJNS4_17SM100_MMA_TF32_SSISJ_SJ_fLi64ELi128ELNS4_4UMMA5MajorE0ELSP_0ELNSO_7ScaleInE0ELSQ_0EEEEEENS4_6LayoutINS5_IJSC_SC_SC_EEENS5_IJNSA_ILi0EEESV_SV_EEEEENS5_IJNS4_10UnderscoreESY_SY_EEEEENS4_23SM90_TMA_LOAD_MULTICASTENS4_14ComposedLayoutINS4_7SwizzleILi3ELi4ELi3EEENS4_18smem_ptr_flag_bitsILi32EEENST_INS5_IJNSA_ILi8EEESH_EEENS5_IJSH_SC_EEEEEEEvNS4_8identityES11_S1B_vS1C_EENS_8epilogue10collective18CollectiveEpilogueINS1E_23Sm100TmaWarpSpecializedILi4ELi2ELi16ELb1ELb0EEEJSI_NS5_IJNST_ISF_SC_EENST_ISH_SC_EEEEESJ_SK_SJ_SK_NS1E_6fusion15FusionCallbacksIS1I_NS1M_17LinearCombinationISJ_fSJ_fLNS_15FloatRoundStyleE2EEESI_S1L_JEEENS4_5SM1004TMEM4LOAD26SM100_TMEM_LOAD_16dp128b8xENS4_13SM90_TMA_LOADES1B_NS4_17SM75_U32x4_LDSM_NENS4_14SM90_TMA_STOREES1B_NS4_17SM90_U32x4_STSM_NENS4_39AutoVectorizingCopyWithAssumedAlignmentILi128EEEEEEvvEEEEvNT_6ParamsE) ;  /* 0xffffff6802607950 */ /* 0x000fea0003c3ffff */
        .weak           $__internal_1_$__cuda_sm10x_tcgen05_guardrail_trap_phase_invalid_during_alloc
        .type           $__internal_1_$__cuda_sm10x_tcgen05_guardrail_trap_phase_invalid_during_alloc,@function
        .size           $__internal_1_$__cuda_sm10x_tcgen05_guardrail_trap_phase_invalid_during_alloc,($__internal_2_$__cuda_sm10x_tcgen05_guardrail_trap_unallocated_columns_being_dealloced - $__internal_1_$__cuda_sm10x_tcgen05_guardrail_trap_phase_invalid_during_alloc)
$__internal_1_$__cuda_sm10x_tcgen05_guardrail_trap_phase_invalid_during_alloc:
[----:B------:R-:W-:Y:S05]  /*9680*/  BPT.TRAP 0x1 ;  /* 0x000000040000795c */ /* 0x000fea0000300000 */
[----:B------:R-:W-:-:S04]  /*9690*/  MOV R5, 0x0 ;  /* 0x0000000000057802 */ /* 0x000fc80000000f00 */
[----:B------:R-:W-:Y:S05]  /*96a0*/  RET.REL.NODEC R4 `(_ZN7cutlass13device_kernelINS_4gemm6kernel13GemmUniversalIN4cute5tupleIJiiiiEEENS1_10collective13CollectiveMmaINS1_35MainloopSm100TmaUmmaWarpSpecializedILi3ELi2ELi4ENS5_IJNS4_1CILi2EEESB_NSA_ILi1EEEEEEEENS5_IJNSA_ILi64EEENSA_ILi128EEENSA_ILi32EEEEEENS_10tfloat32_tENS5_IJlSC_lEEESJ_SK_NS4_8TiledMMAINS4_8MMA_AtomIJNS4_17SM100_MMA_TF32_SSISJ_SJ_fLi64ELi128ELNS4_4UMMA5MajorE0ELSP_0ELNSO_7ScaleInE0ELSQ_0EEEEEENS4_6LayoutINS5_IJSC_SC_SC_EEENS5_IJNSA_ILi0EEESV_SV_EEEEENS5_IJNS4_10UnderscoreESY_SY_EEEEENS4_23SM90_TMA_LOAD_MULTICASTENS4_14ComposedLayoutINS4_7SwizzleILi3ELi4ELi3EEENS4_18smem_ptr_flag_bitsILi32EEENST_INS5_IJNSA_ILi8EEESH_EEENS5_IJSH_SC_EEEEEEEvNS4_8identityES11_S1B_vS1C_EENS_8epilogue10collective18CollectiveEpilogueINS1E_23Sm100TmaWarpSpecializedILi4ELi2ELi16ELb1ELb0EEEJSI_NS5_IJNST_ISF_SC_EENST_ISH_SC_EEEEESJ_SK_SJ_SK_NS1E_6fusion15FusionCallbacksIS1I_NS1M_17LinearCombinationISJ_fSJ_fLNS_15FloatRoundStyleE2EEESI_S1L_JEEENS4_5SM1004TMEM4LOAD26SM100_TMEM_LOAD_16dp128b8xENS4_13SM90_TMA_LOADES1B_NS4_17SM75_U32x4_LDSM_NENS4_14SM90_TMA_STOREES1B_NS4_17SM90_U32x4_STSM_NENS4_39AutoVectorizingCopyWithAssumedAlignmentILi128EEEEEEvvEEEEvNT_6ParamsE) ;  /* 0xffffff6804547950 */ /* 0x000fea0003c3ffff */
        .weak           $__internal_2_$__cuda_sm10x_tcgen05_guardrail_trap_unallocated_columns_being_dealloced
        .type           $__internal_2_$__cuda_sm10x_tcgen05_guardrail_trap_unallocated_columns_being_dealloced,@function
        .size           $__internal_2_$__cuda_sm10x_tcgen05_guardrail_trap_unallocated_columns_being_dealloced,(.L_x_180 - $__internal_2_$__cuda_sm10x_tcgen05_guardrail_trap_unallocated_columns_being_dealloced)
$__internal_2_$__cuda_sm10x_tcgen05_guardrail_trap_unallocated_columns_being_dealloced:
[----:B------:R-:W-:Y:S05]  /*96b0*/  BPT.TRAP 0x1 ;  /* 0x000000040000795c */ /* 0x000fea0000300000 */
[----:B------:R-:W-:-:S04]  /*96c0*/  HFMA2 R3, -RZ, RZ, 0, 0 ;  /* 0x00000000ff037431 */ /* 0x000fc800000001ff */
[----:B------:R-:W-:Y:S05]  /*96d0*/  RET.REL.NODEC R2 `(_ZN7cutlass13device_kernelINS_4gemm6kernel13GemmUniversalIN4cute5tupleIJiiiiEEENS1_10collective13CollectiveMmaINS1_35MainloopSm100TmaUmmaWarpSpecializedILi3ELi2ELi4ENS5_IJNS4_1CILi2EEESB_NSA_ILi1EEEEEEEENS5_IJNSA_ILi64EEENSA_ILi128EEENSA_ILi32EEEEEENS_10tfloat32_tENS5_IJlSC_lEEESJ_SK_NS4_8TiledMMAINS4_8MMA_AtomIJNS4_17SM100_MMA_TF32_SSISJ_SJ_fLi64ELi128ELNS4_4UMMA5MajorE0ELSP_0ELNSO_7ScaleInE0ELSQ_0EEEEEENS4_6LayoutINS5_IJSC_SC_SC_EEENS5_IJNSA_ILi0EEESV_SV_EEEEENS5_IJNS4_10UnderscoreESY_SY_EEEEENS4_23SM90_TMA_LOAD_MULTICASTENS4_14ComposedLayoutINS4_7SwizzleILi3ELi4ELi3EEENS4_18smem_ptr_flag_bitsILi32EEENST_INS5_IJNSA_ILi8EEESH_EEENS5_IJSH_SC_EEEEEEEvNS4_8identityES11_S1B_vS1C_EENS_8epilogue10collective18CollectiveEpilogueINS1E_23Sm100TmaWarpSpecializedILi4ELi2ELi16ELb1ELb0EEEJSI_NS5_IJNST_ISF_SC_EENST_ISH_SC_EEEEESJ_SK_SJ_SK_NS1E_6fusion15FusionCallbacksIS1I_NS1M_17LinearCombinationISJ_fSJ_fLNS_15FloatRoundStyleE2EEESI_S1L_JEEENS4_5SM1004TMEM4LOAD26SM100_TMEM_LOAD_16dp128b8xENS4_13SM90_TMA_LOADES1B_NS4_17SM75_U32x4_LDSM_NENS4_14SM90_TMA_STOREES1B_NS4_17SM90_U32x4_STSM_NENS4_39AutoVectorizingCopyWithAssumedAlignmentILi128EEEEEEvvEEEEvNT_6ParamsE) ;  /* 0xffffff6802487950 */ /* 0x000fea0003c3ffff */
.L_x_179:
[----:B------:R-:W-:-:S00]  /*96e0*/  BRA `(.L_x_179) ;  /* 0xfffffffc00fc7947 */ /* 0x000fc0000383ffff */
[----:B------:R-:W-:-:S00]  /*96f0*/  NOP ;  /* 0x0000000000007918 */ /* 0x000fc00000000000 */
        /* <DEDUP_REMOVED lines=8> */
.L_x_180:


//--------------------- .nv.global.init           --------------------------
	.section	.nv.global.init,"aw",@progbits
.nv.global.init:
	.type		$str$27,@object
	.size		$str$27,($str$28 - $str$27)
$str$27:
        /*0000*/ 	.byte	0x28, 0x61, 0x64, 0x64, 0x72, 0x65, 0x73, 0x73, 0x20, 0x26, 0x20, 0x6d, 0x61, 0x73, 0x6b, 0x29
        /*0010*/ 	.byte	0x20, 0x3d, 0x3d, 0x20, 0x30, 0x00
	.type		$str$28,@object
	.size		$str$28,($str$26 - $str$28)
$str$28:
        /*0016*/ 	.byte	0x2f, 0x74, 0x6d, 0x70, 0x2f, 0x63, 0x75, 0x74, 0x6c, 0x61, 0x73, 0x73, 0x5f, 0x73, 0x77, 0x65
        /*0026*/ 	.byte	0x65, 0x70, 0x5f, 0x73, 0x72, 0x63, 0x2f, 0x69, 0x6e, 0x63, 0x6c, 0x75, 0x64, 0x65, 0x2f, 0x63
        /*0036*/ 	.byte	0x75, 0x74, 0x65, 0x2f, 0x70, 0x6f, 0x69, 0x6e, 0x74, 0x65, 0x72, 0x5f, 0x66, 0x6c, 0x61, 0x67
        /*0046*/ 	.byte	0x67, 0x65, 0x64, 0x2e, 0x68, 0x70, 0x70, 0x00
	.type		$str$26,@object
	.size		$str$26,($str$25 - $str$26)
$str$26:
        /*004e*/ 	.byte	0x2f, 0x74, 0x6d, 0x70, 0x2f, 0x63, 0x75, 0x74, 0x6c, 0x61, 0x73, 0x73, 0x5f, 0x73, 0x77, 0x65
        /*005e*/ 	.byte	0x65, 0x70, 0x5f, 0x73, 0x72, 0x63, 0x2f, 0x69, 0x6e, 0x63, 0x6c, 0x75, 0x64, 0x65, 0x2f, 0x63
        /*006e*/ 	.byte	0x75, 0x74, 0x65, 0x2f, 0x61, 0x74, 0x6f, 0x6d, 0x2f, 0x63, 0x6f, 0x70, 0x79, 0x5f, 0x74, 0x72
        /*007e*/ 	.byte	0x61, 0x69, 0x74, 0x73, 0x5f, 0x73, 0x6d, 0x31, 0x30, 0x30, 0x2e, 0x68, 0x70, 0x70, 0x00
	.type		$str$25,@object
	.size		$str$25,(__unnamed_1 - $str$25)
$str$25:
        /*008d*/ 	.byte	0x28, 0x28, 0x75, 0x69, 0x6e, 0x74, 0x33, 0x32, 0x5f, 0x74, 0x28, 0x74, 0x68, 0x72, 0x65, 0x61
        /*009d*/ 	.byte	0x64, 0x49, 0x64, 0x78, 0x2e, 0x78, 0x29, 0x20, 0x2f, 0x20, 0x33, 0x32, 0x29, 0x20, 0x25, 0x20
        /*00ad*/ 	.byte	0x34, 0x29, 0x20, 0x3d, 0x3d, 0x20, 0x28, 0x28, 0x28, 0x74, 0x6d, 0x65, 0x6d, 0x5f, 0x61, 0x64
        /*00bd*/ 	.byte	0x64, 0x72, 0x20, 0x3e, 0x3e, 0x20, 0x31, 0x36, 0x29, 0x20, 0x2f, 0x20, 0x33, 0x32, 0x29, 0x20
        /*00cd*/ 	.byte	0x25, 0x20, 0x34, 0x29, 0x00
	.type		__unnamed_1,@object
	.size		__unnamed_1,(__unnamed_2 - __unnamed_1)
__unnamed_1:
        /*00d2*/ 	.byte	0x61, 0x75, 0x74, 0x6f, 0x20, 0x63, 0x75, 0x74, 0x65, 0x3a, 0x3a, 0x61, 0x73, 0x5f, 0x70, 0x6f
        /* <DEDUP_REMOVED lines=24> */
        /*0262*/ 	.byte	0x30, 0x34, 0x38, 0x3e, 0x3e, 0x3e, 0x3e, 0x5d, 0x00
	.type		__unnamed_2,@object
	.size		__unnamed_2,(.L_2 - __unnamed_2)
__unnamed_2:
        /* <DEDUP_REMOVED lines=45> */
        /*053b*/ 	.byte	0x3e, 0x3e, 0x3e, 0x5d, 0x00
.L_2:


//--------------------- .nv.shared._ZN7cutlass13device_kernelINS_4gemm6kernel13GemmUniversalIN4cute5tupleIJiiiiEEENS1_10collective13CollectiveMmaINS1_35MainloopSm100TmaUmmaWarpSpecializedILi3ELi2ELi4ENS5_IJNS4_1CILi2EEESB_NSA_ILi1EEEEEEEENS5_IJNSA_ILi64EEENSA_ILi128EEENSA_ILi32EEEEEENS_10tfloat32_tENS5_IJlSC_lEEESJ_SK_NS4_8TiledMMAINS4_8MMA_AtomIJNS4_17SM100_MMA_TF32_SSISJ_SJ_fLi64ELi128ELNS4_4UMMA5MajorE0ELSP_0ELNSO_7ScaleInE0ELSQ_0EEEEEENS4_6LayoutINS5_IJSC_SC_SC_EEENS5_IJNSA_ILi0EEESV_SV_EEEEENS5_IJNS4_10UnderscoreESY_SY_EEEEENS4_23SM90_TMA_LOAD_MULTICASTENS4_14ComposedLayoutINS4_7SwizzleILi3ELi4ELi3EEENS4_18smem_ptr_flag_bitsILi32EEENST_INS5_IJNSA_ILi8EEESH_EEENS5_IJSH_SC_EEEEEEEvNS4_8identityES11_S1B_vS1C_EENS_8epilogue10collective18CollectiveEpilogueINS1E_23Sm100TmaWarpSpecializedILi4ELi2ELi16ELb1ELb0EEEJSI_NS5_IJNST_ISF_SC_EENST_ISH_SC_EEEEESJ_SK_SJ_SK_NS1E_6fusion15FusionCallbacksIS1I_NS1M_17LinearCombinationISJ_fSJ_fLNS_15FloatRoundStyleE2EEESI_S1L_JEEENS4_5SM1004TMEM4LOAD26SM100_TMEM_LOAD_16dp128b8xENS4_13SM90_TMA_LOADES1B_NS4_17SM75_U32x4_LDSM_NENS4_14SM90_TMA_STOREES1B_NS4_17SM90_U32x4_STSM_NENS4_39AutoVectorizingCopyWithAssumedAlignmentILi128EEEEEEvvEEEEvNT_6ParamsE --------------------------
	.section	.nv.shared._ZN7cutlass13device_kernelINS_4gemm6kernel13GemmUniversalIN4cute5tupleIJiiiiEEENS1_10collective13CollectiveMmaINS1_35MainloopSm100TmaUmmaWarpSpecializedILi3ELi2ELi4ENS5_IJNS4_1CILi2EEESB_NSA_ILi1EEEEEEEENS5_IJNSA_ILi64EEENSA_ILi128EEENSA_ILi32EEEEEENS_10tfloat32_tENS5_IJlSC_lEEESJ_SK_NS4_8TiledMMAINS4_8MMA_AtomIJNS4_17SM100_MMA_TF32_SSISJ_SJ_fLi64ELi128ELNS4_4UMMA5MajorE0ELSP_0ELNSO_7ScaleInE0ELSQ_0EEEEEENS4_6LayoutINS5_IJSC_SC_SC_EEENS5_IJNSA_ILi0EEESV_SV_EEEEENS5_IJNS4_10UnderscoreESY_SY_EEEEENS4_23SM90_TMA_LOAD_MULTICASTENS4_14ComposedLayoutINS4_7SwizzleILi3ELi4ELi3EEENS4_18smem_ptr_flag_bitsILi32EEENST_INS5_IJNSA_ILi8EEESH_EEENS5_IJSH_SC_EEEEEEEvNS4_8identityES11_S1B_vS1C_EENS_8epilogue10collective18CollectiveEpilogueINS1E_23Sm100TmaWarpSpecializedILi4ELi2ELi16ELb1ELb0EEEJSI_NS5_IJNST_ISF_SC_EENST_ISH_SC_EEEEESJ_SK_SJ_SK_NS1E_6fusion15FusionCallbacksIS1I_NS1M_17LinearCombinationISJ_fSJ_fLNS_15FloatRoundStyleE2EEESI_S1L_JEEENS4_5SM1004TMEM4LOAD26SM100_TMEM_LOAD_16dp128b8xENS4_13SM90_TMA_LOADES1B_NS4_17SM75_U32x4_LDSM_NENS4_14SM90_TMA_STOREES1B_NS4_17SM90_U32x4_STSM_NENS4_39AutoVectorizingCopyWithAssumedAlignmentILi128EEEEEEvvEEEEvNT_6ParamsE,"aw",@nobits
	.sectionflags	@""
	.align	16
	.zero		1024


//--------------------- .nv.shared.reserved.0     --------------------------
	.section	.nv.shared.reserved.0,"aw",@nobits
	.weak		__nv_reservedSMEM_offset_0_alias
	.size		__nv_reservedSMEM_offset_0_alias, 0, 64
	.other		__nv_reservedSMEM_offset_0_alias,@"STO_CUDA_RESERVED_SHARED STV_DEFAULT"
__nv_reservedSMEM_offset_0_alias:
	.zero		0
.nv.shared.reserved.0:
	.zero		64
	.weak		__nv_reservedSMEM_tcgen05_partition
	.type		__nv_reservedSMEM_tcgen05_partition,@object
	.size		__nv_reservedSMEM_tcgen05_partition,(.L_0 - __nv_reservedSMEM_tcgen05_partition)
__nv_reservedSMEM_tcgen05_partition:
	.zero		32
.L_0:


//--------------------- .nv.global                --------------------------
	.section	.nv.global,"aw",@nobits
.nv.global:
	.type		_ZN40_INTERNAL_3d2333cc_4_k_cu_f331bc19_109094cute1_E,@object
	.size		_ZN40_INTERNAL_3d2333cc_4_k_cu_f331bc19_109094cute1_E,(_ZN40_INTERNAL_3d2333cc_4_k_cu_f331bc19_109094cuda3std3__45__cpo6cbeginE - _ZN40_INTERNAL_3d2333cc_4_k_cu_f331bc19_109094cute1_E)
_ZN40_INTERNAL_3d2333cc_4_k_cu_f331bc19_109094cute1_E:
	.zero		1
	.type		_ZN40_INTERNAL_3d2333cc_4_k_cu_f331bc19_109094cuda3std3__45__cpo6cbeginE,@object
	.size		_ZN40_INTERNAL_3d2333cc_4_k_cu_f331bc19_109094cuda3std3__45__cpo6cbeginE,(_ZN40_INTERNAL_3d2333cc_4_k_cu_f331bc19_109094cuda3std3__48in_placeE - _ZN40_INTERNAL_3d2333cc_4_k_cu_f331bc19_109094cuda3std3__45__cpo6cbeginE)
_ZN40_INTERNAL_3d2333cc_4_k_cu_f331bc19_109094cuda3std3__45__cpo6cbeginE:
	.zero		1
	.type		_ZN40_INTERNAL_3d2333cc_4_k_cu_f331bc19_109094cuda3std3__48in_placeE,@object
	.size		_ZN40_INTERNAL_3d2333cc_4_k_cu_f331bc19_109094cuda3std3__48in_placeE,(_ZN40_INTERNAL_3d2333cc_4_k_cu_f331bc19_109094cuda3std6ranges3__45__cpo9iter_moveE - _ZN40_INTERNAL_3d2333cc_4_k_cu_f331bc19_109094cuda3std3__48in_placeE)
_ZN40_INTERNAL_3d2333cc_4_k_cu_f331bc19_109094cuda3std3__48in_placeE:
	.zero		1
	.type		_ZN40_INTERNAL_3d2333cc_4_k_cu_f331bc19_109094cuda3std6ranges3__45__cpo9iter_moveE,@object
	.size		_ZN40_INTERNAL_3d2333cc_4_k_cu_f331bc19_109094cuda3std6ranges3__45__cpo9iter_moveE,(_ZN40_INTERNAL_3d2333cc_4_k_cu_f331bc19_109094cuda3std3__45__cpo5beginE - _ZN40_INTERNAL_3d2333cc_4_k_cu_f331bc19_109094cuda3std6ranges3__45__cpo9iter_moveE)
_ZN40_INTERNAL_3d2333cc_4_k_cu_f331bc19_109094cuda3std6ranges3__45__cpo9iter_moveE:
	.zero		1
	.type		_ZN40_INTERNAL_3d2333cc_4_k_cu_f331bc19_109094cuda3std3__45__cpo5beginE,@object
	.size		_ZN40_INTERNAL_3d2333cc_4_k_cu_f331bc19_109094cuda3std3__45__cpo5beginE,(_ZN40_INTERNAL_3d2333cc_4_k_cu_f331bc19_109094cuda3std3__442_GLOBAL__N__3d2333cc_4_k_cu_f331bc19_109096ignoreE - _ZN40_INTERNAL_3d2333cc_4_k_cu_f331bc19_109094cuda3std3__45__cpo5beginE)
_ZN40_INTERNAL_3d2333cc_4_k_cu_f331bc19_109094cuda3std3__45__cpo5beginE:
	.zero		1
	.type		_ZN40_INTERNAL_3d2333cc_4_k_cu_f331bc19_109094cuda3std3__442_GLOBAL__N__3d2333cc_4_k_cu_f331bc19_109096ignoreE,@object
	.size		_ZN40_INTERNAL_3d2333cc_4_k_cu_f331bc19_109094cuda3std3__442_GLOBAL__N__3d2333cc_4_k_cu_f331bc19_109096ignoreE,(_ZN40_INTERNAL_3d2333cc_4_k_cu_f331bc19_109094cute7productE - _ZN40_INTERNAL_3d2333cc_4_k_cu_f331bc19_109094cuda3std3__442_GLOBAL__N__3d2333cc_4_k_cu_f331bc19_109096ignoreE)
_ZN40_INTERNAL_3d2333cc_4_k_cu_f331bc19_109094cuda3std3__442_GLOBAL__N__3d2333cc_4_k_cu_f331bc19_109096ignoreE:
	.zero		1
	.type		_ZN40_INTERNAL_3d2333cc_4_k_cu_f331bc19_109094cute7productE,@object
	.size		_ZN40_INTERNAL_3d2333cc_4_k_cu_f331bc19_109094cute7productE,(_ZN40_INTERNAL_3d2333cc_4_k_cu_f331bc19_109094cuda3std3__45__cpo3endE - _ZN40_INTERNAL_3d2333cc_4_k_cu_f331bc19_109094cute7productE)
_ZN40_INTERNAL_3d2333cc_4_k_cu_f331bc19_109094cute7productE:
	.zero		1
	.type		_ZN40_INTERNAL_3d2333cc_4_k_cu_f331bc19_109094cuda3std3__45__cpo3endE,@object
	.size		_ZN40_INTERNAL_3d2333cc_4_k_cu_f331bc19_109094cuda3std3__45__cpo3endE,(_ZN40_INTERNAL_3d2333cc_4_k_cu_f331bc19_109094cuda3std3__419piecewise_constructE - _ZN40_INTERNAL_3d2333cc_4_k_cu_f331bc19_109094cuda3std3__45__cpo3endE)
_ZN40_INTERNAL_3d2333cc_4_k_cu_f331bc19_109094cuda3std3__45__cpo3endE:
	.zero		1
	.type		_ZN40_INTERNAL_3d2333cc_4_k_cu_f331bc19_109094cuda3std3__419piecewise_constructE,@object
	.size		_ZN40_INTERNAL_3d2333cc_4_k_cu_f331bc19_109094cuda3std3__419piecewise_constructE,(_ZN40_INTERNAL_3d2333cc_4_k_cu_f331bc19_109094cuda3std3__45__cpo4cendE - _ZN40_INTERNAL_3d2333cc_4_k_cu_f331bc19_109094cuda3std3__419piecewise_constructE)
_ZN40_INTERNAL_3d2333cc_4_k_cu_f331bc19_109094cuda3std3__419piecewise_constructE:
	.zero		1
	.type		_ZN40_INTERNAL_3d2333cc_4_k_cu_f331bc19_109094cuda3std3__45__cpo4cendE,@object
	.size		_ZN40_INTERNAL_3d2333cc_4_k_cu_f331bc19_109094cuda3std3__45__cpo4cendE,(_ZN40_INTERNAL_3d2333cc_4_k_cu_f331bc19_109094cuda3std6ranges3__45__cpo4swapE - _ZN40_INTERNAL_3d2333cc_4_k_cu_f331bc19_109094cuda3std3__45__cpo4cendE)
_ZN40_INTERNAL_3d2333cc_4_k_cu_f331bc19_109094cuda3std3__45__cpo4cendE:
	.zero		1
	.type		_ZN40_INTERNAL_3d2333cc_4_k_cu_f331bc19_109094cuda3std6ranges3__45__cpo4swapE,@object
	.size		_ZN40_INTERNAL_3d2333cc_4_k_cu_f331bc19_109094cuda3std6ranges3__45__cpo4swapE,(.L_10 - _ZN40_INTERNAL_3d2333cc_4_k_cu_f331bc19_109094cuda3std6ranges3__45__cpo4swapE)
_ZN40_INTERNAL_3d2333cc_4_k_cu_f331bc19_109094cuda3std6ranges3__45__cpo4swapE:
	.zero		1
.L_10:


//--------------------- .nv.constant0._ZN7cutlass13device_kernelINS_4gemm6kernel13GemmUniversalIN4cute5tupleIJiiiiEEENS1_10collective13CollectiveMmaINS1_35MainloopSm100TmaUmmaWarpSpecializedILi3ELi2ELi4ENS5_IJNS4_1CILi2EEESB_NSA_ILi1EEEEEEEENS5_IJNSA_ILi64EEENSA_ILi128EEENSA_ILi32EEEEEENS_10tfloat32_tENS5_IJlSC_lEEESJ_SK_NS4_8TiledMMAINS4_8MMA_AtomIJNS4_17SM100_MMA_TF32_SSISJ_SJ_fLi64ELi128ELNS4_4UMMA5MajorE0ELSP_0ELNSO_7ScaleInE0ELSQ_0EEEEEENS4_6LayoutINS5_IJSC_SC_SC_EEENS5_IJNSA_ILi0EEESV_SV_EEEEENS5_IJNS4_10UnderscoreESY_SY_EEEEENS4_23SM90_TMA_LOAD_MULTICASTENS4_14ComposedLayoutINS4_7SwizzleILi3ELi4ELi3EEENS4_18smem_ptr_flag_bitsILi32EEENST_INS5_IJNSA_ILi8EEESH_EEENS5_IJSH_SC_EEEEEEEvNS4_8identityES11_S1B_vS1C_EENS_8epilogue10collective18CollectiveEpilogueINS1E_23Sm100TmaWarpSpecializedILi4ELi2ELi16ELb1ELb0EEEJSI_NS5_IJNST_ISF_SC_EENST_ISH_SC_EEEEESJ_SK_SJ_SK_NS1E_6fusion15FusionCallbacksIS1I_NS1M_17LinearCombinationISJ_fSJ_fLNS_15FloatRoundStyleE2EEESI_S1L_JEEENS4_5SM1004TMEM4LOAD26SM100_TMEM_LOAD_16dp128b8xENS4_13SM90_TMA_LOADES1B_NS4_17SM75_U32x4_LDSM_NENS4_14SM90_TMA_STOREES1B_NS4_17SM90_U32x4_STSM_NENS4_39AutoVectorizingCopyWithAssumedAlignmentILi128EEEEEEvvEEEEvNT_6ParamsE --------------------------
	.section	.nv.constant0._ZN7cutlass13device_kernelINS_4gemm6kernel13GemmUniversalIN4cute5tupleIJiiiiEEENS1_10collective13CollectiveMmaINS1_35MainloopSm100TmaUmmaWarpSpecializedILi3ELi2ELi4ENS5_IJNS4_1CILi2EEESB_NSA_ILi1EEEEEEEENS5_IJNSA_ILi64EEENSA_ILi128EEENSA_ILi32EEEEEENS_10tfloat32_tENS5_IJlSC_lEEESJ_SK_NS4_8TiledMMAINS4_8MMA_AtomIJNS4_17SM100_MMA_TF32_SSISJ_SJ_fLi64ELi128ELNS4_4UMMA5MajorE0ELSP_0ELNSO_7ScaleInE0ELSQ_0EEEEEENS4_6LayoutINS5_IJSC_SC_SC_EEENS5_IJNSA_ILi0EEESV_SV_EEEEENS5_IJNS4_10UnderscoreESY_SY_EEEEENS4_23SM90_TMA_LOAD_MULTICASTENS4_14ComposedLayoutINS4_7SwizzleILi3ELi4ELi3EEENS4_18smem_ptr_flag_bitsILi32EEENST_INS5_IJNSA_ILi8EEESH_EEENS5_IJSH_SC_EEEEEEEvNS4_8identityES11_S1B_vS1C_EENS_8epilogue10collective18CollectiveEpilogueINS1E_23Sm100TmaWarpSpecializedILi4ELi2ELi16ELb1ELb0EEEJSI_NS5_IJNST_ISF_SC_EENST_ISH_SC_EEEEESJ_SK_SJ_SK_NS1E_6fusion15FusionCallbacksIS1I_NS1M_17LinearCombinationISJ_fSJ_fLNS_15FloatRoundStyleE2EEESI_S1L_JEEENS4_5SM1004TMEM4LOAD26SM100_TMEM_LOAD_16dp128b8xENS4_13SM90_TMA_LOADES1B_NS4_17SM75_U32x4_LDSM_NENS4_14SM90_TMA_STOREES1B_NS4_17SM90_U32x4_STSM_NENS4_39AutoVectorizingCopyWithAssumedAlignmentILi128EEEEEEvvEEEEvNT_6ParamsE,"a",@progbits
	.sectionflags	@""
	.align	4
.nv.constant0._ZN7cutlass13device_kernelINS_4gemm6kernel13GemmUniversalIN4cute5tupleIJiiiiEEENS1_10collective13CollectiveMmaINS1_35MainloopSm100TmaUmmaWarpSpecializedILi3ELi2ELi4ENS5_IJNS4_1CILi2EEESB_NSA_ILi1EEEEEEEENS5_IJNSA_ILi64EEENSA_ILi128EEENSA_ILi32EEEEEENS_10tfloat32_tENS5_IJlSC_lEEESJ_SK_NS4_8TiledMMAINS4_8MMA_AtomIJNS4_17SM100_MMA_TF32_SSISJ_SJ_fLi64ELi128ELNS4_4UMMA5MajorE0ELSP_0ELNSO_7ScaleInE0ELSQ_0EEEEEENS4_6LayoutINS5_IJSC_SC_SC_EEENS5_IJNSA_ILi0EEESV_SV_EEEEENS5_IJNS4_10UnderscoreESY_SY_EEEEENS4_23SM90_TMA_LOAD_MULTICASTENS4_14ComposedLayoutINS4_7SwizzleILi3ELi4ELi3EEENS4_18smem_ptr_flag_bitsILi32EEENST_INS5_IJNSA_ILi8EEESH_EEENS5_IJSH_SC_EEEEEEEvNS4_8identityES11_S1B_vS1C_EENS_8epilogue10collective18CollectiveEpilogueINS1E_23Sm100TmaWarpSpecializedILi4ELi2ELi16ELb1ELb0EEEJSI_NS5_IJNST_ISF_SC_EENST_ISH_SC_EEEEESJ_SK_SJ_SK_NS1E_6fusion15FusionCallbacksIS1I_NS1M_17LinearCombinationISJ_fSJ_fLNS_15FloatRoundStyleE2EEESI_S1L_JEEENS4_5SM1004TMEM4LOAD26SM100_TMEM_LOAD_16dp128b8xENS4_13SM90_TMA_LOADES1B_NS4_17SM75_U32x4_LDSM_NENS4_14SM90_TMA_STOREES1B_NS4_17SM90_U32x4_STSM_NENS4_39AutoVectorizingCopyWithAssumedAlignmentILi128EEEEEEvvEEEEvNT_6ParamsE:
	.zero		2944


//--------------------- SYMBOLS --------------------------

	.type		.nv.reservedSmem.offset0,@object
	.size		.nv.reservedSmem.offset0,0x4
	.type		.nv.reservedSmem.cap,@object
	.size		.nv.reservedSmem.cap,0x4
	.type		__assertfail,@function
